//
// Generated by NVIDIA NVVM Compiler
//
// Compiler Build ID: CL-36424714
// Cuda compilation tools, release 13.0, V13.0.88
// Based on NVVM 20.0.0
//

.version 9.0
.target sm_100
.address_size 64

	// .globl	_Z20setupRandomGeneratorP17curandStateXORWOW
.global .align 4 .b8 precalc_xorwow_matrix[102400];
.global .align 4 .b8 precalc_xorwow_offset_matrix[102400];
.global .align 4 .b8 mrg32k3aM1[2304];
.global .align 4 .b8 mrg32k3aM2[2304];
.global .align 4 .b8 mrg32k3aM1SubSeq[2016];
.global .align 4 .b8 mrg32k3aM2SubSeq[2016];
.global .align 4 .b8 mrg32k3aM1Seq[2304];
.global .align 4 .b8 mrg32k3aM2Seq[2304];
.const .align 8 .b8 __cr_lgamma_table[72];

.visible .entry _Z20setupRandomGeneratorP17curandStateXORWOW(
	.param .u64 .ptr .align 1 _Z20setupRandomGeneratorP17curandStateXORWOW_param_0
)
{
	.reg .pred 	%p<25>;
	.reg .b32 	%r<406>;
	.reg .b64 	%rd<18>;

	ld.param.u64 	%rd8, [_Z20setupRandomGeneratorP17curandStateXORWOW_param_0];
	mov.u32 	%r183, %ctaid.x;
	mov.u32 	%r184, %ntid.x;
	mov.u32 	%r185, %tid.x;
	mad.lo.s32 	%r1, %r183, %r184, %r185;
	setp.gt.s32 	%p1, %r1, 1048575;
	@%p1 bra 	$L__BB0_44;
	cvta.to.global.u64 	%rd9, %rd8;
	cvt.s64.s32 	%rd17, %r1;
	mul.wide.s32 	%rd10, %r1, 48;
	add.s64 	%rd2, %rd9, %rd10;
	mov.b32 	%r186, 1593684748;
	mov.b32 	%r187, 832094735;
	st.global.v2.u32 	[%rd2], {%r187, %r186};
	mov.b32 	%r188, -123459836;
	mov.b32 	%r189, 1111207954;
	st.global.v2.u32 	[%rd2+8], {%r189, %r188};
	mov.b32 	%r190, 1476011280;
	mov.b32 	%r191, -589760388;
	st.global.v2.u32 	[%rd2+16], {%r191, %r190};
	setp.eq.s32 	%p2, %r1, 0;
	@%p2 bra 	$L__BB0_43;
	mov.b32 	%r312, 0;
	mov.u64 	%rd12, precalc_xorwow_matrix;
$L__BB0_3:
	and.b64  	%rd4, %rd17, 3;
	setp.eq.s64 	%p3, %rd4, 0;
	@%p3 bra 	$L__BB0_42;
	mul.wide.u32 	%rd11, %r312, 3200;
	add.s64 	%rd5, %rd12, %rd11;
	cvt.u32.u64 	%r3, %rd4;
	mov.b32 	%r313, 0;
$L__BB0_5:
	mov.b32 	%r326, 0;
	mov.u32 	%r327, %r326;
	mov.u32 	%r328, %r326;
	mov.u32 	%r329, %r326;
	mov.u32 	%r330, %r326;
	mov.u32 	%r319, %r326;
$L__BB0_6:
	mul.wide.u32 	%rd13, %r319, 4;
	add.s64 	%rd14, %rd2, %rd13;
	ld.global.u32 	%r11, [%rd14+4];
	shl.b32 	%r12, %r319, 5;
	mov.b32 	%r325, 0;
$L__BB0_7:
	.pragma "nounroll";
	shr.u32 	%r196, %r11, %r325;
	and.b32  	%r197, %r196, 1;
	setp.eq.b32 	%p4, %r197, 1;
	not.pred 	%p5, %p4;
	add.s32 	%r198, %r12, %r325;
	mul.lo.s32 	%r199, %r198, 5;
	mul.wide.u32 	%rd15, %r199, 4;
	add.s64 	%rd6, %rd5, %rd15;
	@%p5 bra 	$L__BB0_9;
	ld.global.u32 	%r200, [%rd6];
	xor.b32  	%r330, %r330, %r200;
	ld.global.u32 	%r201, [%rd6+4];
	xor.b32  	%r329, %r329, %r201;
	ld.global.u32 	%r202, [%rd6+8];
	xor.b32  	%r328, %r328, %r202;
	ld.global.u32 	%r203, [%rd6+12];
	xor.b32  	%r327, %r327, %r203;
	ld.global.u32 	%r204, [%rd6+16];
	xor.b32  	%r326, %r326, %r204;
$L__BB0_9:
	and.b32  	%r206, %r196, 2;
	setp.eq.s32 	%p6, %r206, 0;
	@%p6 bra 	$L__BB0_11;
	ld.global.u32 	%r207, [%rd6+20];
	xor.b32  	%r330, %r330, %r207;
	ld.global.u32 	%r208, [%rd6+24];
	xor.b32  	%r329, %r329, %r208;
	ld.global.u32 	%r209, [%rd6+28];
	xor.b32  	%r328, %r328, %r209;
	ld.global.u32 	%r210, [%rd6+32];
	xor.b32  	%r327, %r327, %r210;
	ld.global.u32 	%r211, [%rd6+36];
	xor.b32  	%r326, %r326, %r211;
$L__BB0_11:
	and.b32  	%r213, %r196, 4;
	setp.eq.s32 	%p7, %r213, 0;
	@%p7 bra 	$L__BB0_13;
	ld.global.u32 	%r214, [%rd6+40];
	xor.b32  	%r330, %r330, %r214;
	ld.global.u32 	%r215, [%rd6+44];
	xor.b32  	%r329, %r329, %r215;
	ld.global.u32 	%r216, [%rd6+48];
	xor.b32  	%r328, %r328, %r216;
	ld.global.u32 	%r217, [%rd6+52];
	xor.b32  	%r327, %r327, %r217;
	ld.global.u32 	%r218, [%rd6+56];
	xor.b32  	%r326, %r326, %r218;
$L__BB0_13:
	and.b32  	%r220, %r196, 8;
	setp.eq.s32 	%p8, %r220, 0;
	@%p8 bra 	$L__BB0_15;
	ld.global.u32 	%r221, [%rd6+60];
	xor.b32  	%r330, %r330, %r221;
	ld.global.u32 	%r222, [%rd6+64];
	xor.b32  	%r329, %r329, %r222;
	ld.global.u32 	%r223, [%rd6+68];
	xor.b32  	%r328, %r328, %r223;
	ld.global.u32 	%r224, [%rd6+72];
	xor.b32  	%r327, %r327, %r224;
	ld.global.u32 	%r225, [%rd6+76];
	xor.b32  	%r326, %r326, %r225;
$L__BB0_15:
	and.b32  	%r227, %r196, 16;
	setp.eq.s32 	%p9, %r227, 0;
	@%p9 bra 	$L__BB0_17;
	ld.global.u32 	%r228, [%rd6+80];
	xor.b32  	%r330, %r330, %r228;
	ld.global.u32 	%r229, [%rd6+84];
	xor.b32  	%r329, %r329, %r229;
	ld.global.u32 	%r230, [%rd6+88];
	xor.b32  	%r328, %r328, %r230;
	ld.global.u32 	%r231, [%rd6+92];
	xor.b32  	%r327, %r327, %r231;
	ld.global.u32 	%r232, [%rd6+96];
	xor.b32  	%r326, %r326, %r232;
$L__BB0_17:
	and.b32  	%r234, %r196, 32;
	setp.eq.s32 	%p10, %r234, 0;
	@%p10 bra 	$L__BB0_19;
	ld.global.u32 	%r235, [%rd6+100];
	xor.b32  	%r330, %r330, %r235;
	ld.global.u32 	%r236, [%rd6+104];
	xor.b32  	%r329, %r329, %r236;
	ld.global.u32 	%r237, [%rd6+108];
	xor.b32  	%r328, %r328, %r237;
	ld.global.u32 	%r238, [%rd6+112];
	xor.b32  	%r327, %r327, %r238;
	ld.global.u32 	%r239, [%rd6+116];
	xor.b32  	%r326, %r326, %r239;
$L__BB0_19:
	and.b32  	%r241, %r196, 64;
	setp.eq.s32 	%p11, %r241, 0;
	@%p11 bra 	$L__BB0_21;
	ld.global.u32 	%r242, [%rd6+120];
	xor.b32  	%r330, %r330, %r242;
	ld.global.u32 	%r243, [%rd6+124];
	xor.b32  	%r329, %r329, %r243;
	ld.global.u32 	%r244, [%rd6+128];
	xor.b32  	%r328, %r328, %r244;
	ld.global.u32 	%r245, [%rd6+132];
	xor.b32  	%r327, %r327, %r245;
	ld.global.u32 	%r246, [%rd6+136];
	xor.b32  	%r326, %r326, %r246;
$L__BB0_21:
	and.b32  	%r248, %r196, 128;
	setp.eq.s32 	%p12, %r248, 0;
	@%p12 bra 	$L__BB0_23;
	ld.global.u32 	%r249, [%rd6+140];
	xor.b32  	%r330, %r330, %r249;
	ld.global.u32 	%r250, [%rd6+144];
	xor.b32  	%r329, %r329, %r250;
	ld.global.u32 	%r251, [%rd6+148];
	xor.b32  	%r328, %r328, %r251;
	ld.global.u32 	%r252, [%rd6+152];
	xor.b32  	%r327, %r327, %r252;
	ld.global.u32 	%r253, [%rd6+156];
	xor.b32  	%r326, %r326, %r253;
$L__BB0_23:
	and.b32  	%r255, %r196, 256;
	setp.eq.s32 	%p13, %r255, 0;
	@%p13 bra 	$L__BB0_25;
	ld.global.u32 	%r256, [%rd6+160];
	xor.b32  	%r330, %r330, %r256;
	ld.global.u32 	%r257, [%rd6+164];
	xor.b32  	%r329, %r329, %r257;
	ld.global.u32 	%r258, [%rd6+168];
	xor.b32  	%r328, %r328, %r258;
	ld.global.u32 	%r259, [%rd6+172];
	xor.b32  	%r327, %r327, %r259;
	ld.global.u32 	%r260, [%rd6+176];
	xor.b32  	%r326, %r326, %r260;
$L__BB0_25:
	and.b32  	%r262, %r196, 512;
	setp.eq.s32 	%p14, %r262, 0;
	@%p14 bra 	$L__BB0_27;
	ld.global.u32 	%r263, [%rd6+180];
	xor.b32  	%r330, %r330, %r263;
	ld.global.u32 	%r264, [%rd6+184];
	xor.b32  	%r329, %r329, %r264;
	ld.global.u32 	%r265, [%rd6+188];
	xor.b32  	%r328, %r328, %r265;
	ld.global.u32 	%r266, [%rd6+192];
	xor.b32  	%r327, %r327, %r266;
	ld.global.u32 	%r267, [%rd6+196];
	xor.b32  	%r326, %r326, %r267;
$L__BB0_27:
	and.b32  	%r269, %r196, 1024;
	setp.eq.s32 	%p15, %r269, 0;
	@%p15 bra 	$L__BB0_29;
	ld.global.u32 	%r270, [%rd6+200];
	xor.b32  	%r330, %r330, %r270;
	ld.global.u32 	%r271, [%rd6+204];
	xor.b32  	%r329, %r329, %r271;
	ld.global.u32 	%r272, [%rd6+208];
	xor.b32  	%r328, %r328, %r272;
	ld.global.u32 	%r273, [%rd6+212];
	xor.b32  	%r327, %r327, %r273;
	ld.global.u32 	%r274, [%rd6+216];
	xor.b32  	%r326, %r326, %r274;
$L__BB0_29:
	and.b32  	%r276, %r196, 2048;
	setp.eq.s32 	%p16, %r276, 0;
	@%p16 bra 	$L__BB0_31;
	ld.global.u32 	%r277, [%rd6+220];
	xor.b32  	%r330, %r330, %r277;
	ld.global.u32 	%r278, [%rd6+224];
	xor.b32  	%r329, %r329, %r278;
	ld.global.u32 	%r279, [%rd6+228];
	xor.b32  	%r328, %r328, %r279;
	ld.global.u32 	%r280, [%rd6+232];
	xor.b32  	%r327, %r327, %r280;
	ld.global.u32 	%r281, [%rd6+236];
	xor.b32  	%r326, %r326, %r281;
$L__BB0_31:
	and.b32  	%r283, %r196, 4096;
	setp.eq.s32 	%p17, %r283, 0;
	@%p17 bra 	$L__BB0_33;
	ld.global.u32 	%r284, [%rd6+240];
	xor.b32  	%r330, %r330, %r284;
	ld.global.u32 	%r285, [%rd6+244];
	xor.b32  	%r329, %r329, %r285;
	ld.global.u32 	%r286, [%rd6+248];
	xor.b32  	%r328, %r328, %r286;
	ld.global.u32 	%r287, [%rd6+252];
	xor.b32  	%r327, %r327, %r287;
	ld.global.u32 	%r288, [%rd6+256];
	xor.b32  	%r326, %r326, %r288;
$L__BB0_33:
	and.b32  	%r290, %r196, 8192;
	setp.eq.s32 	%p18, %r290, 0;
	@%p18 bra 	$L__BB0_35;
	ld.global.u32 	%r291, [%rd6+260];
	xor.b32  	%r330, %r330, %r291;
	ld.global.u32 	%r292, [%rd6+264];
	xor.b32  	%r329, %r329, %r292;
	ld.global.u32 	%r293, [%rd6+268];
	xor.b32  	%r328, %r328, %r293;
	ld.global.u32 	%r294, [%rd6+272];
	xor.b32  	%r327, %r327, %r294;
	ld.global.u32 	%r295, [%rd6+276];
	xor.b32  	%r326, %r326, %r295;
$L__BB0_35:
	and.b32  	%r297, %r196, 16384;
	setp.eq.s32 	%p19, %r297, 0;
	@%p19 bra 	$L__BB0_37;
	ld.global.u32 	%r298, [%rd6+280];
	xor.b32  	%r330, %r330, %r298;
	ld.global.u32 	%r299, [%rd6+284];
	xor.b32  	%r329, %r329, %r299;
	ld.global.u32 	%r300, [%rd6+288];
	xor.b32  	%r328, %r328, %r300;
	ld.global.u32 	%r301, [%rd6+292];
	xor.b32  	%r327, %r327, %r301;
	ld.global.u32 	%r302, [%rd6+296];
	xor.b32  	%r326, %r326, %r302;
$L__BB0_37:
	and.b32  	%r304, %r196, 32768;
	setp.eq.s32 	%p20, %r304, 0;
	@%p20 bra 	$L__BB0_39;
	ld.global.u32 	%r305, [%rd6+300];
	xor.b32  	%r330, %r330, %r305;
	ld.global.u32 	%r306, [%rd6+304];
	xor.b32  	%r329, %r329, %r306;
	ld.global.u32 	%r307, [%rd6+308];
	xor.b32  	%r328, %r328, %r307;
	ld.global.u32 	%r308, [%rd6+312];
	xor.b32  	%r327, %r327, %r308;
	ld.global.u32 	%r309, [%rd6+316];
	xor.b32  	%r326, %r326, %r309;
$L__BB0_39:
	add.s32 	%r325, %r325, 16;
	setp.ne.s32 	%p21, %r325, 32;
	@%p21 bra 	$L__BB0_7;
	mad.lo.s32 	%r310, %r319, -31, %r12;
	add.s32 	%r319, %r310, 1;
	setp.ne.s32 	%p22, %r319, 5;
	@%p22 bra 	$L__BB0_6;
	st.global.u32 	[%rd2+4], %r330;
	st.global.u32 	[%rd2+8], %r329;
	st.global.u32 	[%rd2+12], %r328;
	st.global.u32 	[%rd2+16], %r327;
	st.global.u32 	[%rd2+20], %r326;
	add.s32 	%r313, %r313, 1;
	setp.lt.u32 	%p23, %r313, %r3;
	@%p23 bra 	$L__BB0_5;
$L__BB0_42:
	shr.u64 	%rd7, %rd17, 2;
	add.s32 	%r312, %r312, 1;
	setp.gt.u64 	%p24, %rd17, 3;
	mov.u64 	%rd17, %rd7;
	@%p24 bra 	$L__BB0_3;
$L__BB0_43:
	mov.b32 	%r311, 0;
	st.global.v2.u32 	[%rd2+24], {%r311, %r311};
	st.global.u32 	[%rd2+32], %r311;
	mov.b64 	%rd16, 0;
	st.global.u64 	[%rd2+40], %rd16;
$L__BB0_44:
	ret;

}
	// .globl	_Z15initInputFieldsP7ComplexS0_P17curandStateXORWOW
.visible .entry _Z15initInputFieldsP7ComplexS0_P17curandStateXORWOW(
	.param .u64 .ptr .align 1 _Z15initInputFieldsP7ComplexS0_P17curandStateXORWOW_param_0,
	.param .u64 .ptr .align 1 _Z15initInputFieldsP7ComplexS0_P17curandStateXORWOW_param_1,
	.param .u64 .ptr .align 1 _Z15initInputFieldsP7ComplexS0_P17curandStateXORWOW_param_2
)
{
	.reg .pred 	%p<2>;
	.reg .b32 	%r<113>;
	.reg .b32 	%f<22>;
	.reg .b64 	%rd<15>;
	.reg .b64 	%fd<12>;

	mov.u32 	%r1, %ctaid.x;
	mov.u32 	%r2, %ntid.x;
	mov.u32 	%r3, %tid.x;
	mad.lo.s32 	%r4, %r1, %r2, %r3;
	setp.gt.s32 	%p1, %r4, 1048575;
	@%p1 bra 	$L__BB1_2;
	ld.param.u64 	%rd14, [_Z15initInputFieldsP7ComplexS0_P17curandStateXORWOW_param_2];
	ld.param.u64 	%rd13, [_Z15initInputFieldsP7ComplexS0_P17curandStateXORWOW_param_1];
	ld.param.u64 	%rd12, [_Z15initInputFieldsP7ComplexS0_P17curandStateXORWOW_param_0];
	cvta.to.global.u64 	%rd4, %rd13;
	cvta.to.global.u64 	%rd5, %rd14;
	cvta.to.global.u64 	%rd6, %rd12;
	shr.u32 	%r9, %r4, 31;
	add.s32 	%r10, %r4, %r9;
	and.b32  	%r11, %r10, 4094;
	sub.s32 	%r12, %r4, %r11;
	mul.wide.s32 	%rd7, %r4, 48;
	add.s64 	%rd8, %rd5, %rd7;
	ld.global.v2.u32 	{%r13, %r14}, [%rd8];
	ld.global.v2.u32 	{%r15, %r16}, [%rd8+8];
	ld.global.v2.u32 	{%r17, %r18}, [%rd8+16];
	ld.global.v2.u32 	{%r19, %r20}, [%rd8+24];
	ld.global.f32 	%f1, [%rd8+32];
	ld.global.f64 	%fd1, [%rd8+40];
	shr.u32 	%r21, %r14, 2;
	xor.b32  	%r22, %r21, %r14;
	shl.b32 	%r23, %r18, 4;
	shl.b32 	%r24, %r22, 1;
	xor.b32  	%r25, %r23, %r24;
	xor.b32  	%r26, %r25, %r18;
	xor.b32  	%r27, %r26, %r22;
	add.s32 	%r28, %r13, %r27;
	add.s32 	%r29, %r28, 362437;
	cvt.rn.f32.u32 	%f2, %r29;
	fma.rn.f32 	%f3, %f2, 0f2F800000, 0f2F000000;
	cvt.f64.f32 	%fd2, %f3;
	shr.u32 	%r30, %r15, 2;
	xor.b32  	%r31, %r30, %r15;
	shl.b32 	%r32, %r27, 4;
	shl.b32 	%r33, %r31, 1;
	xor.b32  	%r34, %r33, %r32;
	xor.b32  	%r35, %r34, %r31;
	xor.b32  	%r36, %r35, %r27;
	add.s32 	%r37, %r13, %r36;
	add.s32 	%r38, %r37, 724874;
	cvt.rn.f32.u32 	%f4, %r38;
	fma.rn.f32 	%f5, %f4, 0f2F800000, 0f2F000000;
	cvt.f64.f32 	%fd3, %f5;
	shl.b32 	%r39, %r12, 20;
	add.s32 	%r40, %r39, %r4;
	mul.wide.s32 	%rd9, %r40, 16;
	add.s64 	%rd10, %rd6, %rd9;
	st.global.f64 	[%rd10], %fd2;
	st.global.f64 	[%rd10+8], %fd3;
	shr.u32 	%r41, %r16, 2;
	xor.b32  	%r42, %r41, %r16;
	shl.b32 	%r43, %r36, 4;
	shl.b32 	%r44, %r42, 1;
	xor.b32  	%r45, %r43, %r44;
	xor.b32  	%r46, %r45, %r36;
	xor.b32  	%r47, %r46, %r42;
	add.s32 	%r48, %r13, %r47;
	add.s32 	%r49, %r48, 1087311;
	cvt.rn.f32.u32 	%f6, %r49;
	fma.rn.f32 	%f7, %f6, 0f2F800000, 0f2F000000;
	cvt.f64.f32 	%fd4, %f7;
	shr.u32 	%r50, %r17, 2;
	xor.b32  	%r51, %r50, %r17;
	shl.b32 	%r52, %r47, 4;
	shl.b32 	%r53, %r51, 1;
	xor.b32  	%r54, %r53, %r52;
	xor.b32  	%r55, %r54, %r51;
	xor.b32  	%r56, %r55, %r47;
	add.s32 	%r57, %r13, %r56;
	add.s32 	%r58, %r57, 1449748;
	cvt.rn.f32.u32 	%f8, %r58;
	fma.rn.f32 	%f9, %f8, 0f2F800000, 0f2F000000;
	cvt.f64.f32 	%fd5, %f9;
	add.s64 	%rd11, %rd4, %rd9;
	st.global.f64 	[%rd11], %fd4;
	st.global.f64 	[%rd11+8], %fd5;
	shr.u32 	%r59, %r18, 2;
	xor.b32  	%r60, %r59, %r18;
	shl.b32 	%r61, %r56, 4;
	shl.b32 	%r62, %r60, 1;
	xor.b32  	%r63, %r61, %r62;
	xor.b32  	%r64, %r63, %r56;
	xor.b32  	%r65, %r64, %r60;
	add.s32 	%r66, %r13, %r65;
	add.s32 	%r67, %r66, 1812185;
	cvt.rn.f32.u32 	%f10, %r67;
	fma.rn.f32 	%f11, %f10, 0f2F800000, 0f2F000000;
	cvt.f64.f32 	%fd6, %f11;
	shr.u32 	%r68, %r27, 2;
	xor.b32  	%r69, %r68, %r27;
	shl.b32 	%r70, %r65, 4;
	shl.b32 	%r71, %r69, 1;
	xor.b32  	%r72, %r71, %r70;
	xor.b32  	%r73, %r72, %r69;
	xor.b32  	%r74, %r73, %r65;
	add.s32 	%r75, %r13, %r74;
	add.s32 	%r76, %r75, 2174622;
	cvt.rn.f32.u32 	%f12, %r76;
	fma.rn.f32 	%f13, %f12, 0f2F800000, 0f2F000000;
	cvt.f64.f32 	%fd7, %f13;
	st.global.f64 	[%rd11+33554432], %fd6;
	st.global.f64 	[%rd11+33554440], %fd7;
	shr.u32 	%r77, %r36, 2;
	xor.b32  	%r78, %r77, %r36;
	shl.b32 	%r79, %r74, 4;
	shl.b32 	%r80, %r78, 1;
	xor.b32  	%r81, %r79, %r80;
	xor.b32  	%r82, %r81, %r74;
	xor.b32  	%r83, %r82, %r78;
	add.s32 	%r84, %r13, %r83;
	add.s32 	%r85, %r84, 2537059;
	cvt.rn.f32.u32 	%f14, %r85;
	fma.rn.f32 	%f15, %f14, 0f2F800000, 0f2F000000;
	cvt.f64.f32 	%fd8, %f15;
	shr.u32 	%r86, %r47, 2;
	xor.b32  	%r87, %r86, %r47;
	shl.b32 	%r88, %r83, 4;
	shl.b32 	%r89, %r87, 1;
	xor.b32  	%r90, %r89, %r88;
	xor.b32  	%r91, %r90, %r87;
	xor.b32  	%r92, %r91, %r83;
	add.s32 	%r93, %r13, %r92;
	add.s32 	%r94, %r93, 2899496;
	cvt.rn.f32.u32 	%f16, %r94;
	fma.rn.f32 	%f17, %f16, 0f2F800000, 0f2F000000;
	cvt.f64.f32 	%fd9, %f17;
	st.global.f64 	[%rd11+67108864], %fd8;
	st.global.f64 	[%rd11+67108872], %fd9;
	shr.u32 	%r95, %r56, 2;
	xor.b32  	%r96, %r95, %r56;
	shl.b32 	%r97, %r92, 4;
	shl.b32 	%r98, %r96, 1;
	xor.b32  	%r99, %r97, %r98;
	xor.b32  	%r100, %r99, %r92;
	xor.b32  	%r101, %r100, %r96;
	add.s32 	%r102, %r13, %r101;
	add.s32 	%r103, %r102, 3261933;
	cvt.rn.f32.u32 	%f18, %r103;
	fma.rn.f32 	%f19, %f18, 0f2F800000, 0f2F000000;
	cvt.f64.f32 	%fd10, %f19;
	shr.u32 	%r104, %r65, 2;
	xor.b32  	%r105, %r104, %r65;
	shl.b32 	%r106, %r101, 4;
	shl.b32 	%r107, %r105, 1;
	xor.b32  	%r108, %r107, %r106;
	xor.b32  	%r109, %r108, %r105;
	xor.b32  	%r110, %r109, %r101;
	add.s32 	%r111, %r13, 3624370;
	add.s32 	%r112, %r110, %r111;
	cvt.rn.f32.u32 	%f20, %r112;
	fma.rn.f32 	%f21, %f20, 0f2F800000, 0f2F000000;
	cvt.f64.f32 	%fd11, %f21;
	st.global.f64 	[%rd11+100663296], %fd10;
	st.global.f64 	[%rd11+100663304], %fd11;
	st.global.v2.u32 	[%rd8], {%r111, %r74};
	st.global.v2.u32 	[%rd8+8], {%r83, %r92};
	st.global.v2.u32 	[%rd8+16], {%r101, %r110};
	st.global.v2.u32 	[%rd8+24], {%r19, %r20};
	st.global.f32 	[%rd8+32], %f1;
	st.global.f64 	[%rd8+40], %fd1;
$L__BB1_2:
	ret;

}
	// .globl	_Z7Dslash410FermiField10GaugeFieldS_i
.visible .entry _Z7Dslash410FermiField10GaugeFieldS_i(
	.param .align 8 .b8 _Z7Dslash410FermiField10GaugeFieldS_i_param_0[16],
	.param .align 8 .b8 _Z7Dslash410FermiField10GaugeFieldS_i_param_1[16],
	.param .align 8 .b8 _Z7Dslash410FermiField10GaugeFieldS_i_param_2[16],
	.param .u32 _Z7Dslash410FermiField10GaugeFieldS_i_param_3
)
{
	.reg .pred 	%p<11>;
	.reg .b16 	%rs<46>;
	.reg .b32 	%r<141>;
	.reg .b64 	%rd<73>;
	.reg .b64 	%fd<362>;

	ld.param.u32 	%r17, [_Z7Dslash410FermiField10GaugeFieldS_i_param_1+8];
	ld.param.u64 	%rd6, [_Z7Dslash410FermiField10GaugeFieldS_i_param_1];
	ld.param.u32 	%r16, [_Z7Dslash410FermiField10GaugeFieldS_i_param_0+8];
	ld.param.u64 	%rd7, [_Z7Dslash410FermiField10GaugeFieldS_i_param_2];
	ld.param.u64 	%rd5, [_Z7Dslash410FermiField10GaugeFieldS_i_param_0];
	cvta.to.global.u64 	%rd1, %rd5;
	cvta.to.global.u64 	%rd2, %rd7;
	mov.u32 	%r35, %ctaid.x;
	mov.u32 	%r36, %ntid.x;
	mov.u32 	%r37, %tid.x;
	mad.lo.s32 	%r2, %r35, %r36, %r37;
	setp.gt.s32 	%p1, %r2, 1048575;
	@%p1 bra 	$L__BB2_14;
	setp.lt.s32 	%p2, %r16, 1;
	@%p2 bra 	$L__BB2_13;
	and.b32  	%r3, %r16, 7;
	setp.lt.u32 	%p3, %r16, 8;
	mov.b32 	%r139, 0;
	@%p3 bra 	$L__BB2_5;
	and.b32  	%r139, %r16, 2147483640;
	neg.s32 	%r137, %r139;
	add.s64 	%rd3, %rd1, 67108864;
	add.s64 	%rd4, %rd2, 67108864;
	mov.u32 	%r136, %r2;
$L__BB2_4:
	.pragma "nounroll";
	mul.wide.s32 	%rd8, %r136, 16;
	add.s64 	%rd9, %rd3, %rd8;
	add.s64 	%rd10, %rd4, %rd8;
	ld.global.f64 	%fd1, [%rd9+-67108864];
	ld.global.f64 	%fd2, [%rd9+-67108856];
	mul.f64 	%fd3, %fd1, 0dC008000000000000;
	mul.f64 	%fd4, %fd2, 0d0000000000000000;
	sub.f64 	%fd5, %fd3, %fd4;
	mul.f64 	%fd6, %fd2, 0dC008000000000000;
	fma.rn.f64 	%fd7, %fd1, 0d0000000000000000, %fd6;
	st.global.f64 	[%rd10+-67108864], %fd5;
	st.global.f64 	[%rd10+-67108856], %fd7;
	ld.global.f64 	%fd8, [%rd9+-50331648];
	ld.global.f64 	%fd9, [%rd9+-50331640];
	mul.f64 	%fd10, %fd8, 0dC008000000000000;
	mul.f64 	%fd11, %fd9, 0d0000000000000000;
	sub.f64 	%fd12, %fd10, %fd11;
	mul.f64 	%fd13, %fd9, 0dC008000000000000;
	fma.rn.f64 	%fd14, %fd8, 0d0000000000000000, %fd13;
	st.global.f64 	[%rd10+-50331648], %fd12;
	st.global.f64 	[%rd10+-50331640], %fd14;
	ld.global.f64 	%fd15, [%rd9+-33554432];
	ld.global.f64 	%fd16, [%rd9+-33554424];
	mul.f64 	%fd17, %fd15, 0dC008000000000000;
	mul.f64 	%fd18, %fd16, 0d0000000000000000;
	sub.f64 	%fd19, %fd17, %fd18;
	mul.f64 	%fd20, %fd16, 0dC008000000000000;
	fma.rn.f64 	%fd21, %fd15, 0d0000000000000000, %fd20;
	st.global.f64 	[%rd10+-33554432], %fd19;
	st.global.f64 	[%rd10+-33554424], %fd21;
	ld.global.f64 	%fd22, [%rd9+-16777216];
	ld.global.f64 	%fd23, [%rd9+-16777208];
	mul.f64 	%fd24, %fd22, 0dC008000000000000;
	mul.f64 	%fd25, %fd23, 0d0000000000000000;
	sub.f64 	%fd26, %fd24, %fd25;
	mul.f64 	%fd27, %fd23, 0dC008000000000000;
	fma.rn.f64 	%fd28, %fd22, 0d0000000000000000, %fd27;
	st.global.f64 	[%rd10+-16777216], %fd26;
	st.global.f64 	[%rd10+-16777208], %fd28;
	ld.global.f64 	%fd29, [%rd9];
	ld.global.f64 	%fd30, [%rd9+8];
	mul.f64 	%fd31, %fd29, 0dC008000000000000;
	mul.f64 	%fd32, %fd30, 0d0000000000000000;
	sub.f64 	%fd33, %fd31, %fd32;
	mul.f64 	%fd34, %fd30, 0dC008000000000000;
	fma.rn.f64 	%fd35, %fd29, 0d0000000000000000, %fd34;
	st.global.f64 	[%rd10], %fd33;
	st.global.f64 	[%rd10+8], %fd35;
	ld.global.f64 	%fd36, [%rd9+16777216];
	ld.global.f64 	%fd37, [%rd9+16777224];
	mul.f64 	%fd38, %fd36, 0dC008000000000000;
	mul.f64 	%fd39, %fd37, 0d0000000000000000;
	sub.f64 	%fd40, %fd38, %fd39;
	mul.f64 	%fd41, %fd37, 0dC008000000000000;
	fma.rn.f64 	%fd42, %fd36, 0d0000000000000000, %fd41;
	st.global.f64 	[%rd10+16777216], %fd40;
	st.global.f64 	[%rd10+16777224], %fd42;
	ld.global.f64 	%fd43, [%rd9+33554432];
	ld.global.f64 	%fd44, [%rd9+33554440];
	mul.f64 	%fd45, %fd43, 0dC008000000000000;
	mul.f64 	%fd46, %fd44, 0d0000000000000000;
	sub.f64 	%fd47, %fd45, %fd46;
	mul.f64 	%fd48, %fd44, 0dC008000000000000;
	fma.rn.f64 	%fd49, %fd43, 0d0000000000000000, %fd48;
	st.global.f64 	[%rd10+33554432], %fd47;
	st.global.f64 	[%rd10+33554440], %fd49;
	ld.global.f64 	%fd50, [%rd9+50331648];
	ld.global.f64 	%fd51, [%rd9+50331656];
	mul.f64 	%fd52, %fd50, 0dC008000000000000;
	mul.f64 	%fd53, %fd51, 0d0000000000000000;
	sub.f64 	%fd54, %fd52, %fd53;
	mul.f64 	%fd55, %fd51, 0dC008000000000000;
	fma.rn.f64 	%fd56, %fd50, 0d0000000000000000, %fd55;
	st.global.f64 	[%rd10+50331648], %fd54;
	st.global.f64 	[%rd10+50331656], %fd56;
	add.s32 	%r137, %r137, 8;
	add.s32 	%r136, %r136, 8388608;
	setp.ne.s32 	%p4, %r137, 0;
	@%p4 bra 	$L__BB2_4;
$L__BB2_5:
	setp.eq.s32 	%p5, %r3, 0;
	@%p5 bra 	$L__BB2_13;
	and.b32  	%r11, %r16, 3;
	setp.lt.u32 	%p6, %r3, 4;
	@%p6 bra 	$L__BB2_8;
	shl.b32 	%r39, %r139, 20;
	add.s32 	%r40, %r39, %r2;
	mul.wide.s32 	%rd11, %r40, 16;
	add.s64 	%rd12, %rd1, %rd11;
	ld.global.f64 	%fd57, [%rd12];
	ld.global.f64 	%fd58, [%rd12+8];
	mul.f64 	%fd59, %fd57, 0dC008000000000000;
	mul.f64 	%fd60, %fd58, 0d0000000000000000;
	sub.f64 	%fd61, %fd59, %fd60;
	mul.f64 	%fd62, %fd58, 0dC008000000000000;
	fma.rn.f64 	%fd63, %fd57, 0d0000000000000000, %fd62;
	add.s64 	%rd13, %rd2, %rd11;
	st.global.f64 	[%rd13], %fd61;
	st.global.f64 	[%rd13+8], %fd63;
	ld.global.f64 	%fd64, [%rd12+16777216];
	ld.global.f64 	%fd65, [%rd12+16777224];
	mul.f64 	%fd66, %fd64, 0dC008000000000000;
	mul.f64 	%fd67, %fd65, 0d0000000000000000;
	sub.f64 	%fd68, %fd66, %fd67;
	mul.f64 	%fd69, %fd65, 0dC008000000000000;
	fma.rn.f64 	%fd70, %fd64, 0d0000000000000000, %fd69;
	st.global.f64 	[%rd13+16777216], %fd68;
	st.global.f64 	[%rd13+16777224], %fd70;
	ld.global.f64 	%fd71, [%rd12+33554432];
	ld.global.f64 	%fd72, [%rd12+33554440];
	mul.f64 	%fd73, %fd71, 0dC008000000000000;
	mul.f64 	%fd74, %fd72, 0d0000000000000000;
	sub.f64 	%fd75, %fd73, %fd74;
	mul.f64 	%fd76, %fd72, 0dC008000000000000;
	fma.rn.f64 	%fd77, %fd71, 0d0000000000000000, %fd76;
	st.global.f64 	[%rd13+33554432], %fd75;
	st.global.f64 	[%rd13+33554440], %fd77;
	ld.global.f64 	%fd78, [%rd12+50331648];
	ld.global.f64 	%fd79, [%rd12+50331656];
	mul.f64 	%fd80, %fd78, 0dC008000000000000;
	mul.f64 	%fd81, %fd79, 0d0000000000000000;
	sub.f64 	%fd82, %fd80, %fd81;
	mul.f64 	%fd83, %fd79, 0dC008000000000000;
	fma.rn.f64 	%fd84, %fd78, 0d0000000000000000, %fd83;
	st.global.f64 	[%rd13+50331648], %fd82;
	st.global.f64 	[%rd13+50331656], %fd84;
	add.s32 	%r139, %r139, 4;
$L__BB2_8:
	setp.eq.s32 	%p7, %r11, 0;
	@%p7 bra 	$L__BB2_13;
	setp.eq.s32 	%p8, %r11, 1;
	@%p8 bra 	$L__BB2_11;
	shl.b32 	%r41, %r139, 20;
	add.s32 	%r42, %r41, %r2;
	mul.wide.s32 	%rd14, %r42, 16;
	add.s64 	%rd15, %rd1, %rd14;
	ld.global.f64 	%fd85, [%rd15];
	ld.global.f64 	%fd86, [%rd15+8];
	mul.f64 	%fd87, %fd85, 0dC008000000000000;
	mul.f64 	%fd88, %fd86, 0d0000000000000000;
	sub.f64 	%fd89, %fd87, %fd88;
	mul.f64 	%fd90, %fd86, 0dC008000000000000;
	fma.rn.f64 	%fd91, %fd85, 0d0000000000000000, %fd90;
	add.s64 	%rd16, %rd2, %rd14;
	st.global.f64 	[%rd16], %fd89;
	st.global.f64 	[%rd16+8], %fd91;
	ld.global.f64 	%fd92, [%rd15+16777216];
	ld.global.f64 	%fd93, [%rd15+16777224];
	mul.f64 	%fd94, %fd92, 0dC008000000000000;
	mul.f64 	%fd95, %fd93, 0d0000000000000000;
	sub.f64 	%fd96, %fd94, %fd95;
	mul.f64 	%fd97, %fd93, 0dC008000000000000;
	fma.rn.f64 	%fd98, %fd92, 0d0000000000000000, %fd97;
	st.global.f64 	[%rd16+16777216], %fd96;
	st.global.f64 	[%rd16+16777224], %fd98;
	add.s32 	%r139, %r139, 2;
$L__BB2_11:
	and.b32  	%r43, %r16, 1;
	setp.eq.b32 	%p9, %r43, 1;
	not.pred 	%p10, %p9;
	@%p10 bra 	$L__BB2_13;
	shl.b32 	%r44, %r139, 20;
	add.s32 	%r45, %r44, %r2;
	mul.wide.s32 	%rd17, %r45, 16;
	add.s64 	%rd18, %rd1, %rd17;
	ld.global.f64 	%fd99, [%rd18];
	ld.global.f64 	%fd100, [%rd18+8];
	mul.f64 	%fd101, %fd99, 0dC008000000000000;
	mul.f64 	%fd102, %fd100, 0d0000000000000000;
	sub.f64 	%fd103, %fd101, %fd102;
	mul.f64 	%fd104, %fd100, 0dC008000000000000;
	fma.rn.f64 	%fd105, %fd99, 0d0000000000000000, %fd104;
	add.s64 	%rd19, %rd2, %rd17;
	st.global.f64 	[%rd19], %fd103;
	st.global.f64 	[%rd19+8], %fd105;
$L__BB2_13:
	ld.param.u32 	%r135, [_Z7Dslash410FermiField10GaugeFieldS_i_param_3];
	shr.s32 	%r46, %r2, 31;
	shr.u32 	%r47, %r46, 27;
	add.s32 	%r48, %r2, %r47;
	and.b32  	%r49, %r48, -32;
	sub.s32 	%r50, %r2, %r49;
	shr.s32 	%r51, %r48, 5;
	shr.u32 	%r52, %r51, 27;
	add.s32 	%r53, %r51, %r52;
	and.b32  	%r54, %r53, -32;
	sub.s32 	%r55, %r51, %r54;
	shr.u32 	%r56, %r46, 22;
	add.s32 	%r57, %r2, %r56;
	shr.s32 	%r58, %r57, 10;
	shr.u32 	%r59, %r58, 27;
	add.s32 	%r60, %r58, %r59;
	and.b32  	%r61, %r60, -32;
	sub.s32 	%r62, %r58, %r61;
	shr.u32 	%r63, %r46, 17;
	add.s32 	%r64, %r2, %r63;
	shr.s32 	%r65, %r64, 15;
	shr.u32 	%r66, %r65, 27;
	add.s32 	%r67, %r65, %r66;
	and.b32  	%r68, %r67, -32;
	sub.s32 	%r69, %r65, %r68;
	cvta.to.global.u64 	%rd20, %rd6;
	add.s32 	%r70, %r50, -1;
	and.b32  	%r71, %r70, 31;
	cvta.to.global.u64 	%rd21, %rd5;
	mul.wide.s32 	%rd22, %r2, 16;
	add.s64 	%rd23, %rd21, %rd22;
	ld.global.f64 	%fd106, [%rd23+16777216];
	ld.global.f64 	%fd107, [%rd23+16777224];
	mul.f64 	%fd108, %fd107, 0d8000000000000000;
	sub.f64 	%fd109, %fd108, %fd106;
	mul.f64 	%fd110, %fd106, 0d0000000000000000;
	sub.f64 	%fd111, %fd110, %fd107;
	ld.global.f64 	%fd112, [%rd23];
	add.f64 	%fd113, %fd112, %fd109;
	ld.global.f64 	%fd114, [%rd23+8];
	add.f64 	%fd115, %fd111, %fd114;
	mul.f64 	%fd116, %fd115, 0d8000000000000000;
	fma.rn.f64 	%fd117, %fd113, 0d3FE0000000000000, %fd116;
	mul.f64 	%fd118, %fd115, 0d3FE0000000000000;
	fma.rn.f64 	%fd119, %fd113, 0d0000000000000000, %fd118;
	shl.b32 	%r72, %r135, 20;
	add.s32 	%r73, %r72, %r2;
	mul.wide.s32 	%rd24, %r73, 16;
	add.s64 	%rd25, %rd20, %rd24;
	ld.global.f64 	%fd120, [%rd25];
	mul.f64 	%fd121, %fd120, %fd117;
	ld.global.f64 	%fd122, [%rd25+8];
	mul.f64 	%fd123, %fd122, %fd119;
	sub.f64 	%fd124, %fd121, %fd123;
	mul.f64 	%fd125, %fd119, %fd120;
	fma.rn.f64 	%fd126, %fd122, %fd117, %fd125;
	shl.b32 	%r74, %r69, 10;
	shl.b32 	%r75, %r62, 5;
	add.s32 	%r76, %r74, %r75;
	add.s32 	%r77, %r76, %r55;
	shl.b32 	%r78, %r77, 5;
	or.b32  	%r79, %r78, %r71;
	cvta.to.global.u64 	%rd26, %rd7;
	mul.wide.s32 	%rd27, %r79, 16;
	add.s64 	%rd28, %rd26, %rd27;
	ld.global.f64 	%fd127, [%rd28];
	add.f64 	%fd128, %fd127, %fd124;
	ld.global.f64 	%fd129, [%rd28+8];
	add.f64 	%fd130, %fd129, %fd126;
	st.global.f64 	[%rd28], %fd128;
	st.global.f64 	[%rd28+8], %fd130;
	add.s32 	%r80, %r79, 1048576;
	mul.wide.u32 	%rd29, %r80, 16;
	add.s64 	%rd30, %rd26, %rd29;
	mul.f64 	%fd131, %fd126, 0d8000000000000000;
	sub.f64 	%fd132, %fd131, %fd124;
	mul.f64 	%fd133, %fd124, 0d0000000000000000;
	sub.f64 	%fd134, %fd133, %fd126;
	ld.global.f64 	%fd135, [%rd30];
	add.f64 	%fd136, %fd132, %fd135;
	ld.global.f64 	%fd137, [%rd30+8];
	add.f64 	%fd138, %fd134, %fd137;
	st.global.f64 	[%rd30], %fd136;
	st.global.f64 	[%rd30+8], %fd138;
	cvt.u16.u32 	%rs13, %r50;
	add.s16 	%rs14, %rs13, 1;
	cvt.s16.s8 	%rs15, %rs14;
	shr.u16 	%rs16, %rs15, 10;
	and.b16  	%rs17, %rs16, 31;
	add.s16 	%rs18, %rs14, %rs17;
	and.b16  	%rs19, %rs18, 224;
	sub.s16 	%rs20, %rs14, %rs19;
	cvt.u32.u16 	%r81, %rs20;
	cvt.s32.s8 	%r82, %r81;
	ld.global.f64 	%fd139, [%rd23+16777216];
	ld.global.f64 	%fd140, [%rd23+16777224];
	mul.f64 	%fd141, %fd140, 0d8000000000000000;
	sub.f64 	%fd142, %fd141, %fd139;
	mul.f64 	%fd143, %fd139, 0d0000000000000000;
	sub.f64 	%fd144, %fd143, %fd140;
	ld.global.f64 	%fd145, [%rd23];
	sub.f64 	%fd146, %fd145, %fd142;
	ld.global.f64 	%fd147, [%rd23+8];
	sub.f64 	%fd148, %fd147, %fd144;
	mul.f64 	%fd149, %fd148, 0d8000000000000000;
	fma.rn.f64 	%fd150, %fd146, 0d3FE0000000000000, %fd149;
	mul.f64 	%fd151, %fd148, 0d3FE0000000000000;
	fma.rn.f64 	%fd152, %fd146, 0d0000000000000000, %fd151;
	add.s32 	%r83, %r78, %r82;
	add.s32 	%r84, %r72, %r83;
	mul.wide.s32 	%rd31, %r84, 16;
	add.s64 	%rd32, %rd20, %rd31;
	ld.global.f64 	%fd153, [%rd32];
	ld.global.f64 	%fd154, [%rd32+8];
	mul.f64 	%fd155, %fd154, %fd152;
	fma.rn.f64 	%fd156, %fd153, %fd150, %fd155;
	mul.f64 	%fd157, %fd153, %fd152;
	mul.f64 	%fd158, %fd154, %fd150;
	sub.f64 	%fd159, %fd157, %fd158;
	mul.wide.s32 	%rd33, %r83, 16;
	add.s64 	%rd34, %rd26, %rd33;
	ld.global.f64 	%fd160, [%rd34];
	add.f64 	%fd161, %fd160, %fd156;
	ld.global.f64 	%fd162, [%rd34+8];
	add.f64 	%fd163, %fd162, %fd159;
	st.global.f64 	[%rd34], %fd161;
	st.global.f64 	[%rd34+8], %fd163;
	add.s32 	%r85, %r83, 1048576;
	mul.wide.u32 	%rd35, %r85, 16;
	add.s64 	%rd36, %rd26, %rd35;
	mul.f64 	%fd164, %fd159, 0d8000000000000000;
	sub.f64 	%fd165, %fd164, %fd156;
	mul.f64 	%fd166, %fd156, 0d0000000000000000;
	sub.f64 	%fd167, %fd166, %fd159;
	ld.global.f64 	%fd168, [%rd36];
	sub.f64 	%fd169, %fd168, %fd165;
	ld.global.f64 	%fd170, [%rd36+8];
	sub.f64 	%fd171, %fd170, %fd167;
	st.global.f64 	[%rd36], %fd169;
	st.global.f64 	[%rd36+8], %fd171;
	add.s32 	%r86, %r55, -1;
	and.b32  	%r87, %r86, 31;
	ld.global.f64 	%fd172, [%rd23+16777216];
	ld.global.f64 	%fd173, [%rd23+16777224];
	fma.rn.f64 	%fd174, %fd172, 0d8000000000000000, %fd173;
	mul.f64 	%fd175, %fd173, 0d8000000000000000;
	sub.f64 	%fd176, %fd175, %fd172;
	ld.global.f64 	%fd177, [%rd23];
	add.f64 	%fd178, %fd177, %fd174;
	ld.global.f64 	%fd179, [%rd23+8];
	add.f64 	%fd180, %fd179, %fd176;
	mul.f64 	%fd181, %fd180, 0d8000000000000000;
	fma.rn.f64 	%fd182, %fd178, 0d3FE0000000000000, %fd181;
	mul.f64 	%fd183, %fd180, 0d3FE0000000000000;
	fma.rn.f64 	%fd184, %fd178, 0d0000000000000000, %fd183;
	shl.b32 	%r88, %r17, 20;
	add.s32 	%r89, %r72, %r88;
	add.s32 	%r90, %r89, %r2;
	mul.wide.s32 	%rd37, %r90, 16;
	add.s64 	%rd38, %rd20, %rd37;
	ld.global.f64 	%fd185, [%rd38];
	mul.f64 	%fd186, %fd185, %fd182;
	ld.global.f64 	%fd187, [%rd38+8];
	mul.f64 	%fd188, %fd187, %fd184;
	sub.f64 	%fd189, %fd186, %fd188;
	mul.f64 	%fd190, %fd184, %fd185;
	fma.rn.f64 	%fd191, %fd187, %fd182, %fd190;
	or.b32  	%r91, %r87, %r76;
	shl.b32 	%r92, %r91, 5;
	add.s32 	%r93, %r92, %r50;
	mul.wide.s32 	%rd39, %r93, 16;
	add.s64 	%rd40, %rd26, %rd39;
	ld.global.f64 	%fd192, [%rd40];
	add.f64 	%fd193, %fd192, %fd189;
	ld.global.f64 	%fd194, [%rd40+8];
	add.f64 	%fd195, %fd194, %fd191;
	st.global.f64 	[%rd40], %fd193;
	st.global.f64 	[%rd40+8], %fd195;
	add.s32 	%r94, %r93, 1048576;
	mul.wide.u32 	%rd41, %r94, 16;
	add.s64 	%rd42, %rd26, %rd41;
	fma.rn.f64 	%fd196, %fd189, 0d8000000000000000, %fd191;
	mul.f64 	%fd197, %fd191, 0d8000000000000000;
	sub.f64 	%fd198, %fd197, %fd189;
	ld.global.f64 	%fd199, [%rd42];
	sub.f64 	%fd200, %fd199, %fd196;
	ld.global.f64 	%fd201, [%rd42+8];
	sub.f64 	%fd202, %fd201, %fd198;
	st.global.f64 	[%rd42], %fd200;
	st.global.f64 	[%rd42+8], %fd202;
	cvt.u16.u32 	%rs21, %r55;
	add.s16 	%rs22, %rs21, 1;
	cvt.s16.s8 	%rs23, %rs22;
	shr.u16 	%rs24, %rs23, 10;
	and.b16  	%rs25, %rs24, 31;
	add.s16 	%rs26, %rs22, %rs25;
	and.b16  	%rs27, %rs26, 224;
	sub.s16 	%rs28, %rs22, %rs27;
	cvt.u32.u16 	%r95, %rs28;
	cvt.s32.s8 	%r96, %r95;
	ld.global.f64 	%fd203, [%rd23+16777216];
	ld.global.f64 	%fd204, [%rd23+16777224];
	fma.rn.f64 	%fd205, %fd203, 0d8000000000000000, %fd204;
	mul.f64 	%fd206, %fd204, 0d8000000000000000;
	sub.f64 	%fd207, %fd206, %fd203;
	ld.global.f64 	%fd208, [%rd23];
	sub.f64 	%fd209, %fd208, %fd205;
	ld.global.f64 	%fd210, [%rd23+8];
	sub.f64 	%fd211, %fd210, %fd207;
	mul.f64 	%fd212, %fd211, 0d8000000000000000;
	fma.rn.f64 	%fd213, %fd209, 0d3FE0000000000000, %fd212;
	mul.f64 	%fd214, %fd211, 0d3FE0000000000000;
	fma.rn.f64 	%fd215, %fd209, 0d0000000000000000, %fd214;
	add.s32 	%r97, %r76, %r96;
	shl.b32 	%r98, %r97, 5;
	add.s32 	%r99, %r98, %r50;
	add.s32 	%r100, %r99, %r89;
	mul.wide.s32 	%rd43, %r100, 16;
	add.s64 	%rd44, %rd20, %rd43;
	ld.global.f64 	%fd216, [%rd44];
	ld.global.f64 	%fd217, [%rd44+8];
	mul.f64 	%fd218, %fd217, %fd215;
	fma.rn.f64 	%fd219, %fd216, %fd213, %fd218;
	mul.f64 	%fd220, %fd216, %fd215;
	mul.f64 	%fd221, %fd217, %fd213;
	sub.f64 	%fd222, %fd220, %fd221;
	mul.wide.s32 	%rd45, %r99, 16;
	add.s64 	%rd46, %rd26, %rd45;
	ld.global.f64 	%fd223, [%rd46];
	add.f64 	%fd224, %fd223, %fd219;
	ld.global.f64 	%fd225, [%rd46+8];
	add.f64 	%fd226, %fd225, %fd222;
	st.global.f64 	[%rd46], %fd224;
	st.global.f64 	[%rd46+8], %fd226;
	add.s32 	%r101, %r99, 1048576;
	mul.wide.u32 	%rd47, %r101, 16;
	add.s64 	%rd48, %rd26, %rd47;
	fma.rn.f64 	%fd227, %fd219, 0d8000000000000000, %fd222;
	mul.f64 	%fd228, %fd222, 0d8000000000000000;
	sub.f64 	%fd229, %fd228, %fd219;
	ld.global.f64 	%fd230, [%rd48];
	add.f64 	%fd231, %fd230, %fd227;
	ld.global.f64 	%fd232, [%rd48+8];
	add.f64 	%fd233, %fd229, %fd232;
	st.global.f64 	[%rd48], %fd231;
	st.global.f64 	[%rd48+8], %fd233;
	shl.b32 	%r102, %r62, 10;
	ld.global.f64 	%fd234, [%rd23+16777216];
	ld.global.f64 	%fd235, [%rd23+16777224];
	mul.f64 	%fd236, %fd235, 0d8000000000000000;
	sub.f64 	%fd237, %fd236, %fd234;
	mul.f64 	%fd238, %fd234, 0d0000000000000000;
	sub.f64 	%fd239, %fd238, %fd235;
	ld.global.f64 	%fd240, [%rd23];
	add.f64 	%fd241, %fd240, %fd237;
	ld.global.f64 	%fd242, [%rd23+8];
	add.f64 	%fd243, %fd239, %fd242;
	mul.f64 	%fd244, %fd243, 0d8000000000000000;
	fma.rn.f64 	%fd245, %fd241, 0d3FE0000000000000, %fd244;
	mul.f64 	%fd246, %fd243, 0d3FE0000000000000;
	fma.rn.f64 	%fd247, %fd241, 0d0000000000000000, %fd246;
	shl.b32 	%r103, %r17, 21;
	add.s32 	%r104, %r103, %r72;
	add.s32 	%r105, %r104, %r2;
	mul.wide.s32 	%rd49, %r105, 16;
	add.s64 	%rd50, %rd20, %rd49;
	ld.global.f64 	%fd248, [%rd50];
	mul.f64 	%fd249, %fd248, %fd245;
	ld.global.f64 	%fd250, [%rd50+8];
	mul.f64 	%fd251, %fd250, %fd247;
	sub.f64 	%fd252, %fd249, %fd251;
	mul.f64 	%fd253, %fd247, %fd248;
	fma.rn.f64 	%fd254, %fd250, %fd245, %fd253;
	add.s32 	%r106, %r74, %r55;
	add.s32 	%r107, %r102, -1024;
	and.b32  	%r108, %r107, 31744;
	shl.b32 	%r109, %r106, 5;
	add.s32 	%r110, %r108, %r109;
	add.s32 	%r111, %r110, %r50;
	mul.wide.s32 	%rd51, %r111, 16;
	add.s64 	%rd52, %rd26, %rd51;
	ld.global.f64 	%fd255, [%rd52];
	add.f64 	%fd256, %fd255, %fd252;
	ld.global.f64 	%fd257, [%rd52+8];
	add.f64 	%fd258, %fd257, %fd254;
	st.global.f64 	[%rd52], %fd256;
	st.global.f64 	[%rd52+8], %fd258;
	add.s32 	%r112, %r111, 1048576;
	mul.wide.u32 	%rd53, %r112, 16;
	add.s64 	%rd54, %rd26, %rd53;
	mul.f64 	%fd259, %fd254, 0d8000000000000000;
	sub.f64 	%fd260, %fd259, %fd252;
	mul.f64 	%fd261, %fd252, 0d0000000000000000;
	sub.f64 	%fd262, %fd261, %fd254;
	ld.global.f64 	%fd263, [%rd54];
	add.f64 	%fd264, %fd260, %fd263;
	ld.global.f64 	%fd265, [%rd54+8];
	add.f64 	%fd266, %fd262, %fd265;
	st.global.f64 	[%rd54], %fd264;
	st.global.f64 	[%rd54+8], %fd266;
	cvt.u16.u32 	%rs29, %r62;
	add.s16 	%rs30, %rs29, 1;
	cvt.s16.s8 	%rs31, %rs30;
	shr.u16 	%rs32, %rs31, 10;
	and.b16  	%rs33, %rs32, 31;
	add.s16 	%rs34, %rs30, %rs33;
	and.b16  	%rs35, %rs34, 224;
	sub.s16 	%rs36, %rs30, %rs35;
	ld.global.f64 	%fd267, [%rd23+16777216];
	ld.global.f64 	%fd268, [%rd23+16777224];
	mul.f64 	%fd269, %fd268, 0d8000000000000000;
	sub.f64 	%fd270, %fd269, %fd267;
	mul.f64 	%fd271, %fd267, 0d0000000000000000;
	sub.f64 	%fd272, %fd271, %fd268;
	ld.global.f64 	%fd273, [%rd23];
	sub.f64 	%fd274, %fd273, %fd270;
	ld.global.f64 	%fd275, [%rd23+8];
	sub.f64 	%fd276, %fd275, %fd272;
	mul.f64 	%fd277, %fd276, 0d8000000000000000;
	fma.rn.f64 	%fd278, %fd274, 0d3FE0000000000000, %fd277;
	mul.f64 	%fd279, %fd276, 0d3FE0000000000000;
	fma.rn.f64 	%fd280, %fd274, 0d0000000000000000, %fd279;
	cvt.s16.s8 	%rs37, %rs36;
	mul.wide.s16 	%r113, %rs37, 1024;
	add.s32 	%r114, %r113, %r109;
	add.s32 	%r115, %r114, %r50;
	add.s32 	%r116, %r115, %r104;
	mul.wide.s32 	%rd55, %r116, 16;
	add.s64 	%rd56, %rd20, %rd55;
	ld.global.f64 	%fd281, [%rd56];
	ld.global.f64 	%fd282, [%rd56+8];
	mul.f64 	%fd283, %fd282, %fd280;
	fma.rn.f64 	%fd284, %fd281, %fd278, %fd283;
	mul.f64 	%fd285, %fd281, %fd280;
	mul.f64 	%fd286, %fd282, %fd278;
	sub.f64 	%fd287, %fd285, %fd286;
	mul.wide.s32 	%rd57, %r115, 16;
	add.s64 	%rd58, %rd26, %rd57;
	ld.global.f64 	%fd288, [%rd58];
	add.f64 	%fd289, %fd288, %fd284;
	ld.global.f64 	%fd290, [%rd58+8];
	add.f64 	%fd291, %fd290, %fd287;
	st.global.f64 	[%rd58], %fd289;
	st.global.f64 	[%rd58+8], %fd291;
	add.s32 	%r117, %r115, 1048576;
	mul.wide.u32 	%rd59, %r117, 16;
	add.s64 	%rd60, %rd26, %rd59;
	mul.f64 	%fd292, %fd287, 0d8000000000000000;
	sub.f64 	%fd293, %fd292, %fd284;
	mul.f64 	%fd294, %fd284, 0d0000000000000000;
	sub.f64 	%fd295, %fd294, %fd287;
	ld.global.f64 	%fd296, [%rd60];
	sub.f64 	%fd297, %fd296, %fd293;
	ld.global.f64 	%fd298, [%rd60+8];
	sub.f64 	%fd299, %fd298, %fd295;
	st.global.f64 	[%rd60], %fd297;
	st.global.f64 	[%rd60+8], %fd299;
	shl.b32 	%r118, %r69, 15;
	ld.global.f64 	%fd300, [%rd23+16777216];
	ld.global.f64 	%fd301, [%rd23+16777224];
	fma.rn.f64 	%fd302, %fd300, 0d8000000000000000, %fd301;
	mul.f64 	%fd303, %fd301, 0d8000000000000000;
	sub.f64 	%fd304, %fd303, %fd300;
	ld.global.f64 	%fd305, [%rd23];
	add.f64 	%fd306, %fd305, %fd302;
	ld.global.f64 	%fd307, [%rd23+8];
	add.f64 	%fd308, %fd307, %fd304;
	mul.f64 	%fd309, %fd308, 0d8000000000000000;
	fma.rn.f64 	%fd310, %fd306, 0d3FE0000000000000, %fd309;
	mul.f64 	%fd311, %fd308, 0d3FE0000000000000;
	fma.rn.f64 	%fd312, %fd306, 0d0000000000000000, %fd311;
	add.s32 	%r119, %r104, %r88;
	add.s32 	%r120, %r119, %r2;
	mul.wide.s32 	%rd61, %r120, 16;
	add.s64 	%rd62, %rd20, %rd61;
	ld.global.f64 	%fd313, [%rd62];
	mul.f64 	%fd314, %fd313, %fd310;
	ld.global.f64 	%fd315, [%rd62+8];
	mul.f64 	%fd316, %fd315, %fd312;
	sub.f64 	%fd317, %fd314, %fd316;
	mul.f64 	%fd318, %fd312, %fd313;
	fma.rn.f64 	%fd319, %fd315, %fd310, %fd318;
	add.s32 	%r121, %r75, %r55;
	add.s32 	%r122, %r118, -32768;
	and.b32  	%r123, %r122, 1015808;
	shl.b32 	%r124, %r121, 5;
	add.s32 	%r125, %r123, %r124;
	add.s32 	%r126, %r125, %r50;
	mul.wide.s32 	%rd63, %r126, 16;
	add.s64 	%rd64, %rd26, %rd63;
	ld.global.f64 	%fd320, [%rd64];
	add.f64 	%fd321, %fd320, %fd317;
	ld.global.f64 	%fd322, [%rd64+8];
	add.f64 	%fd323, %fd322, %fd319;
	st.global.f64 	[%rd64], %fd321;
	st.global.f64 	[%rd64+8], %fd323;
	add.s32 	%r127, %r126, 1048576;
	mul.wide.u32 	%rd65, %r127, 16;
	add.s64 	%rd66, %rd26, %rd65;
	fma.rn.f64 	%fd324, %fd317, 0d8000000000000000, %fd319;
	mul.f64 	%fd325, %fd319, 0d8000000000000000;
	sub.f64 	%fd326, %fd325, %fd317;
	ld.global.f64 	%fd327, [%rd66];
	sub.f64 	%fd328, %fd327, %fd324;
	ld.global.f64 	%fd329, [%rd66+8];
	sub.f64 	%fd330, %fd329, %fd326;
	st.global.f64 	[%rd66], %fd328;
	st.global.f64 	[%rd66+8], %fd330;
	cvt.u16.u32 	%rs38, %r69;
	add.s16 	%rs39, %rs38, 1;
	cvt.s16.s8 	%rs40, %rs39;
	shr.u16 	%rs41, %rs40, 10;
	and.b16  	%rs42, %rs41, 31;
	add.s16 	%rs43, %rs39, %rs42;
	and.b16  	%rs44, %rs43, 224;
	sub.s16 	%rs45, %rs39, %rs44;
	cvt.u32.u16 	%r128, %rs45;
	cvt.s32.s8 	%r129, %r128;
	ld.global.f64 	%fd331, [%rd23+16777216];
	ld.global.f64 	%fd332, [%rd23+16777224];
	fma.rn.f64 	%fd333, %fd331, 0d8000000000000000, %fd332;
	mul.f64 	%fd334, %fd332, 0d8000000000000000;
	sub.f64 	%fd335, %fd334, %fd331;
	ld.global.f64 	%fd336, [%rd23];
	sub.f64 	%fd337, %fd336, %fd333;
	ld.global.f64 	%fd338, [%rd23+8];
	sub.f64 	%fd339, %fd338, %fd335;
	mul.f64 	%fd340, %fd339, 0d8000000000000000;
	fma.rn.f64 	%fd341, %fd337, 0d3FE0000000000000, %fd340;
	mul.f64 	%fd342, %fd339, 0d3FE0000000000000;
	fma.rn.f64 	%fd343, %fd337, 0d0000000000000000, %fd342;
	shl.b32 	%r130, %r129, 15;
	add.s32 	%r131, %r130, %r124;
	add.s32 	%r132, %r131, %r50;
	add.s32 	%r133, %r132, %r119;
	mul.wide.s32 	%rd67, %r133, 16;
	add.s64 	%rd68, %rd20, %rd67;
	ld.global.f64 	%fd344, [%rd68];
	ld.global.f64 	%fd345, [%rd68+8];
	mul.f64 	%fd346, %fd345, %fd343;
	fma.rn.f64 	%fd347, %fd344, %fd341, %fd346;
	mul.f64 	%fd348, %fd344, %fd343;
	mul.f64 	%fd349, %fd345, %fd341;
	sub.f64 	%fd350, %fd348, %fd349;
	mul.wide.s32 	%rd69, %r132, 16;
	add.s64 	%rd70, %rd26, %rd69;
	ld.global.f64 	%fd351, [%rd70];
	add.f64 	%fd352, %fd351, %fd347;
	ld.global.f64 	%fd353, [%rd70+8];
	add.f64 	%fd354, %fd353, %fd350;
	st.global.f64 	[%rd70], %fd352;
	st.global.f64 	[%rd70+8], %fd354;
	add.s32 	%r134, %r132, 1048576;
	mul.wide.u32 	%rd71, %r134, 16;
	add.s64 	%rd72, %rd26, %rd71;
	fma.rn.f64 	%fd355, %fd347, 0d8000000000000000, %fd350;
	mul.f64 	%fd356, %fd350, 0d8000000000000000;
	sub.f64 	%fd357, %fd356, %fd347;
	ld.global.f64 	%fd358, [%rd72];
	add.f64 	%fd359, %fd358, %fd355;
	ld.global.f64 	%fd360, [%rd72+8];
	add.f64 	%fd361, %fd357, %fd360;
	st.global.f64 	[%rd72], %fd359;
	st.global.f64 	[%rd72+8], %fd361;
$L__BB2_14:
	ret;

}


// ===== COMPILED SASS (sm_100) =====

	.target	sm_100

	.elftype	@"ET_EXEC"


//--------------------- .note.nv.tkinfo           --------------------------
	.section	.note.nv.tkinfo,"",@"SHT_NOTE"
	.sectionflags	@"SHF_NOTE_NV_TKINFO"
	.tkinfo
        /*0018*/ 	.word	0x00000002
        /*0030*/ 	.string	""
        /*0030*/ 	.string	"ptxas"
        /*0030*/ 	.string	"Cuda compilation tools, release 13.0, V13.0.88"
        /*0030*/ 	.string	"Build cuda_13.0.r13.0/compiler.36424714_0"
        /*0030*/ 	.string	"-arch sm_100 -m 64 "



//--------------------- .note.nv.cuinfo           --------------------------
	.section	.note.nv.cuinfo,"",@"SHT_NOTE"
	.sectionflags	@"SHF_NOTE_NV_CUINFO"
        /*0018*/ 	.short	0x0002
        /*001a*/ 	.short	0x0064
        /*001c*/ 	.short	0x0082
	.zero		2


//--------------------- .nv.info                  --------------------------
	.section	.nv.info,"",@"SHT_CUDA_INFO"
	.align	4


	//----- nvinfo : EIATTR_REGCOUNT
	.align		4
        /*0000*/ 	.byte	0x04, 0x2f
        /*0002*/ 	.short	(.L_10 - .L_9)
	.align		4
.L_9:
        /*0004*/ 	.word	index@(_Z20setupRandomGeneratorP17curandStateXORWOW)
        /*0008*/ 	.word	0x0000001f


	//----- nvinfo : EIATTR_FRAME_SIZE
	.align		4
.L_10:
        /*000c*/ 	.byte	0x04, 0x11
        /*000e*/ 	.short	(.L_12 - .L_11)
	.align		4
.L_11:
        /*0010*/ 	.word	index@(_Z20setupRandomGeneratorP17curandStateXORWOW)
        /*0014*/ 	.word	0x00000000


	//----- nvinfo : EIATTR_REGCOUNT
	.align		4
.L_12:
        /*0018*/ 	.byte	0x04, 0x2f
        /*001a*/ 	.short	(.L_14 - .L_13)
	.align		4
.L_13:
        /*001c*/ 	.word	index@(_Z15initInputFieldsP7ComplexS0_P17curandStateXORWOW)
        /*0020*/ 	.word	0x00000020


	//----- nvinfo : EIATTR_FRAME_SIZE
	.align		4
.L_14:
        /*0024*/ 	.byte	0x04, 0x11
        /*0026*/ 	.short	(.L_16 - .L_15)
	.align		4
.L_15:
        /*0028*/ 	.word	index@(_Z15initInputFieldsP7ComplexS0_P17curandStateXORWOW)
        /*002c*/ 	.word	0x00000000


	//----- nvinfo : EIATTR_REGCOUNT
	.align		4
.L_16:
        /*0030*/ 	.byte	0x04, 0x2f
        /*0032*/ 	.short	(.L_18 - .L_17)
	.align		4
.L_17:
        /*0034*/ 	.word	index@(_Z7Dslash410FermiField10GaugeFieldS_i)
        /*0038*/ 	.word	0x00000020


	//----- nvinfo : EIATTR_FRAME_SIZE
	.align		4
.L_18:
        /*003c*/ 	.byte	0x04, 0x11
        /*003e*/ 	.short	(.L_20 - .L_19)
	.align		4
.L_19:
        /*0040*/ 	.word	index@(_Z7Dslash410FermiField10GaugeFieldS_i)
        /*0044*/ 	.word	0x00000000


	//----- nvinfo : EIATTR_MIN_STACK_SIZE
	.align		4
.L_20:
        /*0048*/ 	.byte	0x04, 0x12
        /*004a*/ 	.short	(.L_22 - .L_21)
	.align		4
.L_21:
        /*004c*/ 	.word	index@(_Z7Dslash410FermiField10GaugeFieldS_i)
        /*0050*/ 	.word	0x00000000


	//----- nvinfo : EIATTR_MIN_STACK_SIZE
	.align		4
.L_22:
        /*0054*/ 	.byte	0x04, 0x12
        /*0056*/ 	.short	(.L_24 - .L_23)
	.align		4
.L_23:
        /*0058*/ 	.word	index@(_Z15initInputFieldsP7ComplexS0_P17curandStateXORWOW)
        /*005c*/ 	.word	0x00000000


	//----- nvinfo : EIATTR_MIN_STACK_SIZE
	.align		4
.L_24:
        /*0060*/ 	.byte	0x04, 0x12
        /*0062*/ 	.short	(.L_26 - .L_25)
	.align		4
.L_25:
        /*0064*/ 	.word	index@(_Z20setupRandomGeneratorP17curandStateXORWOW)
        /*0068*/ 	.word	0x00000000
.L_26:


//--------------------- .nv.compat                --------------------------
	.section	.nv.compat,"",@"SHT_CUDA_COMPAT_INFO"
	.align	4
        /*0000*/ 	.byte	0x02, 0x09, 0x00, 0x00, 0x02, 0x02, 0x01, 0x00, 0x02, 0x05, 0x05, 0x00, 0x03, 0x07, 0x01, 0x01
        /*0010*/ 	.byte	0x02, 0x03, 0x00, 0x00, 0x02, 0x06, 0x01, 0x00, 0x04, 0x0b, 0x08, 0x00, 0x01, 0x00, 0x00, 0x00
        /*0020*/ 	.byte	0x00, 0x00, 0x00, 0x00


//--------------------- .nv.info._Z7Dslash410FermiField10GaugeFieldS_i --------------------------
	.section	.nv.info._Z7Dslash410FermiField10GaugeFieldS_i,"",@"SHT_CUDA_INFO"
	.sectionflags	@""
	.align	4


	//----- nvinfo : EIATTR_CUDA_API_VERSION
	.align		4
        /*0000*/ 	.byte	0x04, 0x37
        /*0002*/ 	.short	(.L_28 - .L_27)
.L_27:
        /*0004*/ 	.word	0x00000082


	//----- nvinfo : EIATTR_KPARAM_INFO
	.align		4
.L_28:
        /*0008*/ 	.byte	0x04, 0x17
        /*000a*/ 	.short	(.L_30 - .L_29)
.L_29:
        /*000c*/ 	.word	0x00000000
        /*0010*/ 	.short	0x0003
        /*0012*/ 	.short	0x0030
        /*0014*/ 	.byte	0x00, 0xf0, 0x11, 0x00


	//----- nvinfo : EIATTR_KPARAM_INFO
	.align		4
.L_30:
        /*0018*/ 	.byte	0x04, 0x17
        /*001a*/ 	.short	(.L_32 - .L_31)
.L_31:
        /*001c*/ 	.word	0x00000000
        /*0020*/ 	.short	0x0002
        /*0022*/ 	.short	0x0020
        /*0024*/ 	.byte	0x00, 0xf0, 0x41, 0x00


	//----- nvinfo : EIATTR_KPARAM_INFO
	.align		4
.L_32:
        /*0028*/ 	.byte	0x04, 0x17
        /*002a*/ 	.short	(.L_34 - .L_33)
.L_33:
        /*002c*/ 	.word	0x00000000
        /*0030*/ 	.short	0x0001
        /*0032*/ 	.short	0x0010
        /*0034*/ 	.byte	0x00, 0xf0, 0x41, 0x00


	//----- nvinfo : EIATTR_KPARAM_INFO
	.align		4
.L_34:
        /*0038*/ 	.byte	0x04, 0x17
        /*003a*/ 	.short	(.L_36 - .L_35)
.L_35:
        /*003c*/ 	.word	0x00000000
        /*0040*/ 	.short	0x0000
        /*0042*/ 	.short	0x0000
        /*0044*/ 	.byte	0x00, 0xf0, 0x41, 0x00


	//----- nvinfo : EIATTR_SPARSE_MMA_MASK
	.align		4
.L_36:
        /*0048*/ 	.byte	0x03, 0x50
        /*004a*/ 	.short	0x0000


	//----- nvinfo : EIATTR_MAXREG_COUNT
	.align		4
        /*004c*/ 	.byte	0x03, 0x1b
        /*004e*/ 	.short	0x00ff


	//----- nvinfo : EIATTR_MERCURY_ISA_VERSION
	.align		4
        /*0050*/ 	.byte	0x03, 0x5f
        /*0052*/ 	.short	0x0101


	//----- nvinfo : EIATTR_VRC_CTA_INIT_COUNT
	.align		4
        /*0054*/ 	.byte	0x02, 0x4a
	.zero		1
	.zero		1


	//----- nvinfo : EIATTR_EXIT_INSTR_OFFSETS
	.align		4
        /*0058*/ 	.byte	0x04, 0x1c
        /*005a*/ 	.short	(.L_38 - .L_37)


	//   ....[0]....
.L_37:
        /*005c*/ 	.word	0x00000060


	//   ....[1]....
        /*0060*/ 	.word	0x00002730


	//----- nvinfo : EIATTR_CBANK_PARAM_SIZE
	.align		4
.L_38:
        /*0064*/ 	.byte	0x03, 0x19
        /*0066*/ 	.short	0x0034


	//----- nvinfo : EIATTR_PARAM_CBANK
	.align		4
        /*0068*/ 	.byte	0x04, 0x0a
        /*006a*/ 	.short	(.L_40 - .L_39)
	.align		4
.L_39:
        /*006c*/ 	.word	index@(.nv.constant0._Z7Dslash410FermiField10GaugeFieldS_i)
        /*0070*/ 	.short	0x0380
        /*0072*/ 	.short	0x0034


	//----- nvinfo : EIATTR_SW_WAR
	.align		4
.L_40:
        /*0074*/ 	.byte	0x04, 0x36
        /*0076*/ 	.short	(.L_42 - .L_41)
.L_41:
        /*0078*/ 	.word	0x00000008
.L_42:


//--------------------- .nv.info._Z15initInputFieldsP7ComplexS0_P17curandStateXORWOW --------------------------
	.section	.nv.info._Z15initInputFieldsP7ComplexS0_P17curandStateXORWOW,"",@"SHT_CUDA_INFO"
	.sectionflags	@""
	.align	4


	//----- nvinfo : EIATTR_CUDA_API_VERSION
	.align		4
        /*0000*/ 	.byte	0x04, 0x37
        /*0002*/ 	.short	(.L_44 - .L_43)
.L_43:
        /*0004*/ 	.word	0x00000082


	//----- nvinfo : EIATTR_KPARAM_INFO
	.align		4
.L_44:
        /*0008*/ 	.byte	0x04, 0x17
        /*000a*/ 	.short	(.L_46 - .L_45)
.L_45:
        /*000c*/ 	.word	0x00000000
        /*0010*/ 	.short	0x0002
        /*0012*/ 	.short	0x0010
        /*0014*/ 	.byte	0x00, 0xf5, 0x21, 0x00


	//----- nvinfo : EIATTR_KPARAM_INFO
	.align		4
.L_46:
        /*0018*/ 	.byte	0x04, 0x17
        /*001a*/ 	.short	(.L_48 - .L_47)
.L_47:
        /*001c*/ 	.word	0x00000000
        /*0020*/ 	.short	0x0001
        /*0022*/ 	.short	0x0008
        /*0024*/ 	.byte	0x00, 0xf5, 0x21, 0x00


	//----- nvinfo : EIATTR_KPARAM_INFO
	.align		4
.L_48:
        /*0028*/ 	.byte	0x04, 0x17
        /*002a*/ 	.short	(.L_50 - .L_49)
.L_49:
        /*002c*/ 	.word	0x00000000
        /*0030*/ 	.short	0x0000
        /*0032*/ 	.short	0x0000
        /*0034*/ 	.byte	0x00, 0xf5, 0x21, 0x00


	//----- nvinfo : EIATTR_SPARSE_MMA_MASK
	.align		4
.L_50:
        /*0038*/ 	.byte	0x03, 0x50
        /*003a*/ 	.short	0x0000


	//----- nvinfo : EIATTR_MAXREG_COUNT
	.align		4
        /*003c*/ 	.byte	0x03, 0x1b
        /*003e*/ 	.short	0x00ff


	//----- nvinfo : EIATTR_MERCURY_ISA_VERSION
	.align		4
        /*0040*/ 	.byte	0x03, 0x5f
        /*0042*/ 	.short	0x0101


	//----- nvinfo : EIATTR_VRC_CTA_INIT_COUNT
	.align		4
        /*0044*/ 	.byte	0x02, 0x4a
	.zero		1
	.zero		1


	//----- nvinfo : EIATTR_EXIT_INSTR_OFFSETS
	.align		4
        /*0048*/ 	.byte	0x04, 0x1c
        /*004a*/ 	.short	(.L_52 - .L_51)


	//   ....[0]....
.L_51:
        /*004c*/ 	.word	0x00000060


	//   ....[1]....
        /*0050*/ 	.word	0x00000940


	//----- nvinfo : EIATTR_CBANK_PARAM_SIZE
	.align		4
.L_52:
        /*0054*/ 	.byte	0x03, 0x19
        /*0056*/ 	.short	0x0018


	//----- nvinfo : EIATTR_PARAM_CBANK
	.align		4
        /*0058*/ 	.byte	0x04, 0x0a
        /*005a*/ 	.short	(.L_54 - .L_53)
	.align		4
.L_53:
        /*005c*/ 	.word	index@(.nv.constant0._Z15initInputFieldsP7ComplexS0_P17curandStateXORWOW)
        /*0060*/ 	.short	0x0380
        /*0062*/ 	.short	0x0018


	//----- nvinfo : EIATTR_SW_WAR
	.align		4
.L_54:
        /*0064*/ 	.byte	0x04, 0x36
        /*0066*/ 	.short	(.L_56 - .L_55)
.L_55:
        /*0068*/ 	.word	0x00000008
.L_56:


//--------------------- .nv.info._Z20setupRandomGeneratorP17curandStateXORWOW --------------------------
	.section	.nv.info._Z20setupRandomGeneratorP17curandStateXORWOW,"",@"SHT_CUDA_INFO"
	.sectionflags	@""
	.align	4


	//----- nvinfo : EIATTR_CUDA_API_VERSION
	.align		4
        /*0000*/ 	.byte	0x04, 0x37
        /*0002*/ 	.short	(.L_58 - .L_57)
.L_57:
        /*0004*/ 	.word	0x00000082


	//----- nvinfo : EIATTR_KPARAM_INFO
	.align		4
.L_58:
        /*0008*/ 	.byte	0x04, 0x17
        /*000a*/ 	.short	(.L_60 - .L_59)
.L_59:
        /*000c*/ 	.word	0x00000000
        /*0010*/ 	.short	0x0000
        /*0012*/ 	.short	0x0000
        /*0014*/ 	.byte	0x00, 0xf5, 0x21, 0x00


	//----- nvinfo : EIATTR_SPARSE_MMA_MASK
	.align		4
.L_60:
        /*0018*/ 	.byte	0x03, 0x50
        /*001a*/ 	.short	0x0000


	//----- nvinfo : EIATTR_MAXREG_COUNT
	.align		4
        /*001c*/ 	.byte	0x03, 0x1b
        /*001e*/ 	.short	0x00ff


	//----- nvinfo : EIATTR_MERCURY_ISA_VERSION
	.align		4
        /*0020*/ 	.byte	0x03, 0x5f
        /*0022*/ 	.short	0x0101


	//----- nvinfo : EIATTR_VRC_CTA_INIT_COUNT
	.align		4
        /*0024*/ 	.byte	0x02, 0x4a
	.zero		1
	.zero		1


	//----- nvinfo : EIATTR_EXIT_INSTR_OFFSETS
	.align		4
        /*0028*/ 	.byte	0x04, 0x1c
        /*002a*/ 	.short	(.L_62 - .L_61)


	//   ....[0]....
.L_61:
        /*002c*/ 	.word	0x00000060


	//   ....[1]....
        /*0030*/ 	.word	0x00000ea0


	//----- nvinfo : EIATTR_CRS_STACK_SIZE
	.align		4
.L_62:
        /*0034*/ 	.byte	0x04, 0x1e
        /*0036*/ 	.short	(.L_64 - .L_63)
.L_63:
        /*0038*/ 	.word	0x00000000


	//----- nvinfo : EIATTR_CBANK_PARAM_SIZE
	.align		4
.L_64:
        /*003c*/ 	.byte	0x03, 0x19
        /*003e*/ 	.short	0x0008


	//----- nvinfo : EIATTR_PARAM_CBANK
	.align		4
        /*0040*/ 	.byte	0x04, 0x0a
        /*0042*/ 	.short	(.L_66 - .L_65)
	.align		4
.L_65:
        /*0044*/ 	.word	index@(.nv.constant0._Z20setupRandomGeneratorP17curandStateXORWOW)
        /*0048*/ 	.short	0x0380
        /*004a*/ 	.short	0x0008


	//----- nvinfo : EIATTR_SW_WAR
	.align		4
.L_66:
        /*004c*/ 	.byte	0x04, 0x36
        /*004e*/ 	.short	(.L_68 - .L_67)
.L_67:
        /*0050*/ 	.word	0x00000008
.L_68:


//--------------------- .nv.callgraph             --------------------------
	.section	.nv.callgraph,"",@"SHT_CUDA_CALLGRAPH"
	.align	4
	.sectionentsize	8
	.align		4
        /*0000*/ 	.word	0x00000000
	.align		4
        /*0004*/ 	.word	0xffffffff
	.align		4
        /*0008*/ 	.word	0x00000000
	.align		4
        /*000c*/ 	.word	0xfffffffe
	.align		4
        /*0010*/ 	.word	0x00000000
	.align		4
        /*0014*/ 	.word	0xfffffffd
	.align		4
        /*0018*/ 	.word	0x00000000
	.align		4
        /*001c*/ 	.word	0xfffffffc


//--------------------- .nv.constant4             --------------------------
	.section	.nv.constant4,"a",@progbits
	.align	8
	.align		8
.nv.constant4:
        /*0000*/ 	.dword	precalc_xorwow_matrix
	.align		8
        /*0008*/ 	.dword	precalc_xorwow_offset_matrix
	.align		8
        /*0010*/ 	.dword	mrg32k3aM1
	.align		8
        /*0018*/ 	.dword	mrg32k3aM2
	.align		8
        /*0020*/ 	.dword	mrg32k3aM1SubSeq
	.align		8
        /*0028*/ 	.dword	mrg32k3aM2SubSeq
	.align		8
        /*0030*/ 	.dword	mrg32k3aM1Seq
	.align		8
        /*0038*/ 	.dword	mrg32k3aM2Seq


//--------------------- .nv.constant3             --------------------------
	.section	.nv.constant3,"a",@progbits
	.align	8
.nv.constant3:
	.type		__cr_lgamma_table,@object
	.size		__cr_lgamma_table,(.L_8 - __cr_lgamma_table)
__cr_lgamma_table:
        /*0000*/ 	.byte	0x00, 0x00, 0x00, 0x00, 0x00, 0x00, 0x00, 0x00, 0x00, 0x00, 0x00, 0x00, 0x00, 0x00, 0x00, 0x00
        /*0010*/ 	.byte	0xef, 0x39, 0xfa, 0xfe, 0x42, 0x2e, 0xe6, 0x3f, 0x02, 0x20, 0x2a, 0xfa, 0x0b, 0xab, 0xfc, 0x3f
        /*0020*/ 	.byte	0xf9, 0x2c, 0x92, 0x7c, 0xa7, 0x6c, 0x09, 0x40, 0xc9, 0x79, 0x44, 0x3c, 0x64, 0x26, 0x13, 0x40
        /*0030*/ 	.byte	0xca, 0x01, 0xcf, 0x3a, 0x27, 0x51, 0x1a, 0x40, 0x30, 0xcc, 0x2d, 0xf3, 0xe1, 0x0c, 0x21, 0x40
        /*0040*/ 	.byte	0x0d, 0xb7, 0xfc, 0x82, 0x8e, 0x35, 0x25, 0x40
.L_8:


//--------------------- .text._Z7Dslash410FermiField10GaugeFieldS_i --------------------------
	.section	.text._Z7Dslash410FermiField10GaugeFieldS_i,"ax",@progbits
	.align	128
        .global         _Z7Dslash410FermiField10GaugeFieldS_i
        .type           _Z7Dslash410FermiField10GaugeFieldS_i,@function
        .size           _Z7Dslash410FermiField10GaugeFieldS_i,(.L_x_16 - _Z7Dslash410FermiField10GaugeFieldS_i)
        .other          _Z7Dslash410FermiField10GaugeFieldS_i,@"STO_CUDA_ENTRY STV_DEFAULT"
_Z7Dslash410FermiField10GaugeFieldS_i:
.text._Z7Dslash410FermiField10GaugeFieldS_i:
[----:B------:R-:W-:Y:S01]  /*0000*/  LDC R1, c[0x0][0x37c] ;  /* 0x0000df00ff017b82 */ /* 0x000fe20000000800 */
[----:B------:R-:W0:Y:S07]  /*0010*/  S2R R3, SR_TID.X ;  /* 0x0000000000037919 */ /* 0x000e2e0000002100 */
[----:B------:R-:W0:Y:S08]  /*0020*/  S2UR UR4, SR_CTAID.X ;  /* 0x00000000000479c3 */ /* 0x000e300000002500 */
[----:B------:R-:W0:Y:S02]  /*0030*/  LDC R0, c[0x0][0x360] ;  /* 0x0000d800ff007b82 */ /* 0x000e240000000800 */
[----:B0-----:R-:W-:-:S05]  /*0040*/  IMAD R0, R0, UR4, R3 ;  /* 0x0000000400007c24 */ /* 0x001fca000f8e0203 */
[----:B------:R-:W-:-:S13]  /*0050*/  ISETP.GT.AND P0, PT, R0, 0xfffff, PT ;  /* 0x000fffff0000780c */ /* 0x000fda0003f04270 */
[----:B------:R-:W-:Y:S05]  /*0060*/  @P0 EXIT ;  /* 0x000000000000094d */ /* 0x000fea0003800000 */
[----:B------:R-:W0:Y:S01]  /*0070*/  LDCU UR8, c[0x0][0x388] ;  /* 0x00007100ff0877ac */ /* 0x000e220008000800 */
[----:B------:R-:W1:Y:S01]  /*0080*/  LDCU.64 UR12, c[0x0][0x358] ;  /* 0x00006b00ff0c77ac */ /* 0x000e620008000a00 */
[----:B0-----:R-:W-:-:S09]  /*0090*/  UISETP.GE.AND UP0, UPT, UR8, 0x1, UPT ;  /* 0x000000010800788c */ /* 0x001fd2000bf06270 */
[----:B-1----:R-:W-:Y:S05]  /*00a0*/  BRA.U !UP0, `(.L_x_0) ;  /* 0x0000000d08647547 */ /* 0x002fea000b800000 */
[----:B------:R-:W-:Y:S01]  /*00b0*/  UISETP.GE.U32.AND UP1, UPT, UR8, 0x8, UPT ;  /* 0x000000080800788c */ /* 0x000fe2000bf26070 */
[----:B------:R-:W-:Y:S01]  /*00c0*/  IMAD.MOV.U32 R3, RZ, RZ, RZ ;  /* 0x000000ffff037224 */ /* 0x000fe200078e00ff */
[----:B------:R-:W-:-:S04]  /*00d0*/  ULOP3.LUT UR9, UR8, 0x7, URZ, 0xc0, !UPT ;  /* 0x0000000708097892 */ /* 0x000fc8000f8ec0ff */
[----:B------:R-:W-:-:S03]  /*00e0*/  UISETP.NE.AND UP0, UPT, UR9, URZ, UPT ;  /* 0x000000ff0900728c */ /* 0x000fc6000bf05270 */
[----:B------:R-:W-:Y:S08]  /*00f0*/  BRA.U !UP1, `(.L_x_1) ;  /* 0x0000000509c07547 */ /* 0x000ff0000b800000 */
[----:B------:R-:W0:Y:S01]  /*0100*/  LDCU.64 UR6, c[0x0][0x380] ;  /* 0x00007000ff0677ac */ /* 0x000e220008000a00 */
[----:B------:R-:W-:Y:S01]  /*0110*/  IMAD.MOV.U32 R2, RZ, RZ, R0 ;  /* 0x000000ffff027224 */ /* 0x000fe200078e0000 */
[----:B------:R-:W1:Y:S01]  /*0120*/  LDCU.64 UR4, c[0x0][0x3a0] ;  /* 0x00007400ff0477ac */ /* 0x000e620008000a00 */
[----:B------:R-:W-:-:S04]  /*0130*/  ULOP3.LUT UR10, UR8, 0x7ffffff8, URZ, 0xc0, !UPT ;  /* 0x7ffffff8080a7892 */ /* 0x000fc8000f8ec0ff */
[----:B------:R-:W-:Y:S02]  /*0140*/  UIADD3 UR11, UPT, UPT, -UR10, URZ, URZ ;  /* 0x000000ff0a0b7290 */ /* 0x000fe4000fffe1ff */
[----:B------:R-:W-:Y:S01]  /*0150*/  IMAD.U32 R3, RZ, RZ, UR10 ;  /* 0x0000000aff037e24 */ /* 0x000fe2000f8e00ff */
[----:B0-----:R-:W-:Y:S02]  /*0160*/  UIADD3 UR6, UP1, UPT, UR6, 0x4000000, URZ ;  /* 0x0400000006067890 */ /* 0x001fe4000ff3e0ff */
[----:B-1----:R-:W-:Y:S02]  /*0170*/  UIADD3 UR4, UP2, UPT, UR4, 0x4000000, URZ ;  /* 0x0400000004047890 */ /* 0x002fe4000ff5e0ff */
[----:B------:R-:W-:Y:S02]  /*0180*/  UIADD3.X UR7, UPT, UPT, URZ, UR7, URZ, UP1, !UPT ;  /* 0x00000007ff077290 */ /* 0x000fe40008ffe4ff */
[----:B------:R-:W-:-:S12]  /*0190*/  UIADD3.X UR5, UPT, UPT, URZ, UR5, URZ, UP2, !UPT ;  /* 0x00000005ff057290 */ /* 0x000fd800097fe4ff */
.L_x_2:
[----:B------:R-:W-:Y:S01]  /*01a0*/  MOV R7, UR7 ;  /* 0x0000000700077c02 */ /* 0x000fe20008000f00 */
[----:B------:R-:W-:-:S04]  /*01b0*/  IMAD.U32 R6, RZ, RZ, UR6 ;  /* 0x00000006ff067e24 */ /* 0x000fc8000f8e00ff */
[----:B------:R-:W-:-:S03]  /*01c0*/  IMAD.WIDE R6, R2, 0x10, R6 ;  /* 0x0000001002067825 */ /* 0x000fc600078e0206 */
[----:B0-----:R-:W-:-:S04]  /*01d0*/  IADD3 R14, P0, PT, R6, -0x4000000, RZ ;  /* 0xfc000000060e7810 */ /* 0x001fc80007f1e0ff */
[----:B------:R-:W-:-:S05]  /*01e0*/  IADD3.X R15, PT, PT, R7, -0x1, RZ, P0, !PT ;  /* 0xffffffff070f7810 */ /* 0x000fca00007fe4ff */
[----:B------:R-:W2:Y:S04]  /*01f0*/  LDG.E.64 R10, desc[UR12][R14.64+0x8] ;  /* 0x0000080c0e0a7981 */ /* 0x000ea8000c1e1b00 */
[----:B------:R-:W3:Y:S01]  /*0200*/  LDG.E.64 R8, desc[UR12][R14.64] ;  /* 0x0000000c0e087981 */ /* 0x000ee2000c1e1b00 */
[----:B------:R-:W-:Y:S01]  /*0210*/  IMAD.U32 R4, RZ, RZ, UR4 ;  /* 0x00000004ff047e24 */ /* 0x000fe2000f8e00ff */
[----:B------:R-:W-:Y:S01]  /*0220*/  IADD3 R20, P1, PT, R6, -0x3000000, RZ ;  /* 0xfd00000006147810 */ /* 0x000fe20007f3e0ff */
[----:B------:R-:W-:-:S03]  /*0230*/  IMAD.U32 R5, RZ, RZ, UR5 ;  /* 0x00000005ff057e24 */ /* 0x000fc6000f8e00ff */
[----:B------:R-:W-:Y:S01]  /*0240*/  IADD3.X R21, PT, PT, R7, -0x1, RZ, P1, !PT ;  /* 0xffffffff07157810 */ /* 0x000fe20000ffe4ff */
[----:B------:R-:W-:-:S03]  /*0250*/  IMAD.WIDE R4, R2, 0x10, R4 ;  /* 0x0000001002047825 */ /* 0x000fc600078e0204 */
[----:B------:R-:W-:-:S04]  /*0260*/  IADD3 R18, P0, PT, R4, -0x4000000, RZ ;  /* 0xfc00000004127810 */ /* 0x000fc80007f1e0ff */
[----:B------:R-:W-:Y:S01]  /*0270*/  IADD3.X R19, PT, PT, R5, -0x1, RZ, P0, !PT ;  /* 0xffffffff05137810 */ /* 0x000fe200007fe4ff */
[----:B--2---:R-:W-:Y:S02]  /*0280*/  DMUL R12, RZ, R10 ;  /* 0x0000000aff0c7228 */ /* 0x004fe40000000000 */
[----:B------:R-:W-:-:S06]  /*0290*/  DMUL R10, R10, -3 ;  /* 0xc00800000a0a7828 */ /* 0x000fcc0000000000 */
[----:B---3--:R-:W-:Y:S02]  /*02a0*/  DFMA R12, R8, -3, -R12 ;  /* 0xc0080000080c782b */ /* 0x008fe4000000080c */
[----:B------:R-:W-:-:S05]  /*02b0*/  DFMA R10, RZ, R8, R10 ;  /* 0x00000008ff0a722b */ /* 0x000fca000000000a */
[----:B------:R-:W-:Y:S04]  /*02c0*/  STG.E.64 desc[UR12][R18.64], R12 ;  /* 0x0000000c12007986 */ /* 0x000fe8000c101b0c */
[----:B------:R0:W-:Y:S04]  /*02d0*/  STG.E.64 desc[UR12][R18.64+0x8], R10 ;  /* 0x0000080a12007986 */ /* 0x0001e8000c101b0c */
[----:B------:R-:W2:Y:S04]  /*02e0*/  LDG.E.64 R14, desc[UR12][R20.64+0x8] ;  /* 0x0000080c140e7981 */ /* 0x000ea8000c1e1b00 */
[----:B------:R-:W3:Y:S01]  /*02f0*/  LDG.E.64 R8, desc[UR12][R20.64] ;  /* 0x0000000c14087981 */ /* 0x000ee2000c1e1b00 */
[----:B------:R-:W-:-:S02]  /*0300*/  IADD3 R22, P0, PT, R4, -0x3000000, RZ ;  /* 0xfd00000004167810 */ /* 0x000fc40007f1e0ff */
[----:B------:R-:W-:Y:S02]  /*0310*/  IADD3 R24, P1, PT, R6, -0x2000000, RZ ;  /* 0xfe00000006187810 */ /* 0x000fe40007f3e0ff */
[----:B------:R-:W-:Y:S02]  /*0320*/  IADD3.X R23, PT, PT, R5, -0x1, RZ, P0, !PT ;  /* 0xffffffff05177810 */ /* 0x000fe400007fe4ff */
[----:B------:R-:W-:Y:S01]  /*0330*/  IADD3.X R25, PT, PT, R7, -0x1, RZ, P1, !PT ;  /* 0xffffffff07197810 */ /* 0x000fe20000ffe4ff */
[----:B--2---:R-:W-:Y:S02]  /*0340*/  DMUL R16, RZ, R14 ;  /* 0x0000000eff107228 */ /* 0x004fe40000000000 */
[----:B------:R-:W-:-:S06]  /*0350*/  DMUL R14, R14, -3 ;  /* 0xc00800000e0e7828 */ /* 0x000fcc0000000000 */
[----:B---3--:R-:W-:Y:S02]  /*0360*/  DFMA R16, R8, -3, -R16 ;  /* 0xc00800000810782b */ /* 0x008fe40000000810 */
[----:B------:R-:W-:-:S05]  /*0370*/  DFMA R14, RZ, R8, R14 ;  /* 0x00000008ff0e722b */ /* 0x000fca000000000e */
[----:B------:R-:W-:Y:S04]  /*0380*/  STG.E.64 desc[UR12][R22.64], R16 ;  /* 0x0000001016007986 */ /* 0x000fe8000c101b0c */
[----:B------:R1:W-:Y:S04]  /*0390*/  STG.E.64 desc[UR12][R22.64+0x8], R14 ;  /* 0x0000080e16007986 */ /* 0x0003e8000c101b0c */
[----:B0-----:R-:W2:Y:S04]  /*03a0*/  LDG.E.64 R10, desc[UR12][R24.64+0x8] ;  /* 0x0000080c180a7981 */ /* 0x001ea8000c1e1b00 */
        /* <DEDUP_REMOVED lines=11> */
[----:B-1----:R-:W2:Y:S04]  /*0460*/  LDG.E.64 R14, desc[UR12][R20.64+0x8] ;  /* 0x0000080c140e7981 */ /* 0x002ea8000c1e1b00 */
[----:B------:R-:W3:Y:S01]  /*0470*/  LDG.E.64 R8, desc[UR12][R20.64] ;  /* 0x0000000c14087981 */ /* 0x000ee2000c1e1b00 */
        /* <DEDUP_REMOVED lines=10> */
[----:B------:R-:W-:-:S05]  /*0520*/  IADD3 R18, P0, PT, R6, 0x1000000, RZ ;  /* 0x0100000006127810 */ /* 0x000fca0007f1e0ff */
[----:B------:R-:W-:Y:S01]  /*0530*/  IMAD.X R19, RZ, RZ, R7, P0 ;  /* 0x000000ffff137224 */ /* 0x000fe200000e0607 */
        /* <DEDUP_REMOVED lines=8> */
[----:B------:R-:W-:-:S02]  /*05c0*/  IADD3 R20, P0, PT, R4, 0x1000000, RZ ;  /* 0x0100000004147810 */ /* 0x000fc40007f1e0ff */
[----:B------:R-:W-:-:S03]  /*05d0*/  IADD3 R22, P1, PT, R6, 0x2000000, RZ ;  /* 0x0200000006167810 */ /* 0x000fc60007f3e0ff */
[----:B------:R-:W-:Y:S01]  /*05e0*/  IMAD.X R21, RZ, RZ, R5, P0 ;  /* 0x000000ffff157224 */ /* 0x000fe200000e0605 */
[----:B------:R-:W-:Y:S01]  /*05f0*/  IADD3.X R23, PT, PT, RZ, R7, RZ, P1, !PT ;  /* 0x00000007ff177210 */ /* 0x000fe20000ffe4ff */
        /* <DEDUP_REMOVED lines=8> */
[----:B------:R-:W-:-:S02]  /*0680*/  IADD3 R18, P0, PT, R4, 0x2000000, RZ ;  /* 0x0200000004127810 */ /* 0x000fc40007f1e0ff */
[----:B------:R-:W-:-:S03]  /*0690*/  IADD3 R24, P1, PT, R6, 0x3000000, RZ ;  /* 0x0300000006187810 */ /* 0x000fc60007f3e0ff */
[----:B------:R-:W-:Y:S02]  /*06a0*/  IMAD.X R19, RZ, RZ, R5, P0 ;  /* 0x000000ffff137224 */ /* 0x000fe400000e0605 */
[----:B------:R-:W-:Y:S01]  /*06b0*/  IMAD.X R25, RZ, RZ, R7, P1 ;  /* 0x000000ffff197224 */ /* 0x000fe200008e0607 */
[----:B--2---:R-:W-:Y:S02]  /*06c0*/  DMUL R12, RZ, R10 ;  /* 0x0000000aff0c7228 */ /* 0x004fe40000000000 */
[----:B------:R-:W-:-:S06]  /*06d0*/  DMUL R10, R10, -3 ;  /* 0xc00800000a0a7828 */ /* 0x000fcc0000000000 */
[----:B---3--:R-:W-:Y:S02]  /*06e0*/  DFMA R12, R8, -3, -R12 ;  /* 0xc0080000080c782b */ /* 0x008fe4000000080c */
[----:B------:R-:W-:-:S05]  /*06f0*/  DFMA R10, RZ, R8, R10 ;  /* 0x00000008ff0a722b */ /* 0x000fca000000000a */
[----:B------:R0:W-:Y:S04]  /*0700*/  STG.E.64 desc[UR12][R18.64], R12 ;  /* 0x0000000c12007986 */ /* 0x0001e8000c101b0c */
[----:B------:R0:W-:Y:S04]  /*0710*/  STG.E.64 desc[UR12][R18.64+0x8], R10 ;  /* 0x0000080a12007986 */ /* 0x0001e8000c101b0c */
[----:B------:R-:W1:Y:S04]  /*0720*/  LDG.E.64 R8, desc[UR12][R24.64+0x8] ;  /* 0x0000080c18087981 */ /* 0x000e68000c1e1b00 */
[----:B------:R-:W2:Y:S01]  /*0730*/  LDG.E.64 R6, desc[UR12][R24.64] ;  /* 0x0000000c18067981 */ /* 0x000ea2000c1e1b00 */
[----:B------:R-:W-:Y:S01]  /*0740*/  IADD3 R4, P0, PT, R4, 0x3000000, RZ ;  /* 0x0300000004047810 */ /* 0x000fe20007f1e0ff */
[----:B------:R-:W-:Y:S01]  /*0750*/  UIADD3 UR11, UPT, UPT, UR11, 0x8, URZ ;  /* 0x000000080b0b7890 */ /* 0x000fe2000fffe0ff */
[----:B------:R-:W-:-:S03]  /*0760*/  VIADD R2, R2, 0x800000 ;  /* 0x0080000002027836 */ /* 0x000fc60000000000 */
[----:B------:R-:W-:Y:S01]  /*0770*/  IMAD.X R5, RZ, RZ, R5, P0 ;  /* 0x000000ffff057224 */ /* 0x000fe200000e0605 */
[----:B------:R-:W-:Y:S01]  /*0780*/  UISETP.NE.AND UP1, UPT, UR11, URZ, UPT ;  /* 0x000000ff0b00728c */ /* 0x000fe2000bf25270 */
[----:B-1----:R-:W-:Y:S02]  /*0790*/  DMUL R14, RZ, R8 ;  /* 0x00000008ff0e7228 */ /* 0x002fe40000000000 */
[----:B------:R-:W-:-:S06]  /*07a0*/  DMUL R8, R8, -3 ;  /* 0xc008000008087828 */ /* 0x000fcc0000000000 */
[----:B--2---:R-:W-:Y:S02]  /*07b0*/  DFMA R14, R6, -3, -R14 ;  /* 0xc0080000060e782b */ /* 0x004fe4000000080e */
[----:B------:R-:W-:-:S05]  /*07c0*/  DFMA R8, RZ, R6, R8 ;  /* 0x00000006ff08722b */ /* 0x000fca0000000008 */
[----:B------:R0:W-:Y:S04]  /*07d0*/  STG.E.64 desc[UR12][R4.64], R14 ;  /* 0x0000000e04007986 */ /* 0x0001e8000c101b0c */
[----:B------:R0:W-:Y:S01]  /*07e0*/  STG.E.64 desc[UR12][R4.64+0x8], R8 ;  /* 0x0000080804007986 */ /* 0x0001e2000c101b0c */
[----:B------:R-:W-:Y:S05]  /*07f0*/  BRA.U UP1, `(.L_x_2) ;  /* 0xfffffff901687547 */ /* 0x000fea000b83ffff */
.L_x_1:
[----:B------:R-:W-:Y:S05]  /*0800*/  BRA.U !UP0, `(.L_x_0) ;  /* 0x00000005088c7547 */ /* 0x000fea000b800000 */
[----:B------:R-:W-:Y:S02]  /*0810*/  UISETP.GE.U32.AND UP0, UPT, UR9, 0x4, UPT ;  /* 0x000000040900788c */ /* 0x000fe4000bf06070 */
[----:B------:R-:W-:-:S04]  /*0820*/  ULOP3.LUT UR5, UR8, 0x3, URZ, 0xc0, !UPT ;  /* 0x0000000308057892 */ /* 0x000fc8000f8ec0ff */
[----:B------:R-:W-:-:S03]  /*0830*/  UISETP.NE.AND UP1, UPT, UR5, URZ, UPT ;  /* 0x000000ff0500728c */ /* 0x000fc6000bf25270 */
[----:B------:R-:W-:Y:S08]  /*0840*/  BRA.U !UP0, `(.L_x_3) ;  /* 0x0000000108c87547 */ /* 0x000ff0000b800000 */
[----:B0-----:R-:W0:Y:S01]  /*0850*/  LDC.64 R4, c[0x0][0x380] ;  /* 0x0000e000ff047b82 */ /* 0x001e220000000a00 */
[----:B------:R-:W-:-:S07]  /*0860*/  LEA R15, R3, R0, 0x14 ;  /* 0x00000000030f7211 */ /* 0x000fce00078ea0ff */
[----:B------:R-:W1:Y:S01]  /*0870*/  LDC.64 R12, c[0x0][0x3a0] ;  /* 0x0000e800ff0c7b82 */ /* 0x000e620000000a00 */
[----:B0-----:R-:W-:-:S05]  /*0880*/  IMAD.WIDE R4, R15, 0x10, R4 ;  /* 0x000000100f047825 */ /* 0x001fca00078e0204 */
[----:B------:R-:W2:Y:S04]  /*0890*/  LDG.E.64 R8, desc[UR12][R4.64+0x8] ;  /* 0x0000080c04087981 */ /* 0x000ea8000c1e1b00 */
[----:B------:R-:W3:Y:S01]  /*08a0*/  LDG.E.64 R6, desc[UR12][R4.64] ;  /* 0x0000000c04067981 */ /* 0x000ee2000c1e1b00 */
[----:B------:R-:W-:-:S05]  /*08b0*/  IADD3 R18, P0, PT, R4, 0x1000000, RZ ;  /* 0x0100000004127810 */ /* 0x000fca0007f1e0ff */
[----:B------:R-:W-:Y:S01]  /*08c0*/  IMAD.X R19, RZ, RZ, R5, P0 ;  /* 0x000000ffff137224 */ /* 0x000fe200000e0605 */
[----:B--2---:R-:W-:Y:S02]  /*08d0*/  DMUL R10, RZ, R8 ;  /* 0x00000008ff0a7228 */ /* 0x004fe40000000000 */
[----:B------:R-:W-:-:S06]  /*08e0*/  DMUL R8, R8, -3 ;  /* 0xc008000008087828 */ /* 0x000fcc0000000000 */
[----:B---3--:R-:W-:Y:S02]  /*08f0*/  DFMA R10, R6, -3, -R10 ;  /* 0xc0080000060a782b */ /* 0x008fe4000000080a */
[----:B------:R-:W-:Y:S01]  /*0900*/  DFMA R8, RZ, R6, R8 ;  /* 0x00000006ff08722b */ /* 0x000fe20000000008 */
[----:B-1----:R-:W-:-:S05]  /*0910*/  IMAD.WIDE R6, R15, 0x10, R12 ;  /* 0x000000100f067825 */ /* 0x002fca00078e020c */
[----:B------:R0:W-:Y:S04]  /*0920*/  STG.E.64 desc[UR12][R6.64], R10 ;  /* 0x0000000a06007986 */ /* 0x0001e8000c101b0c */
[----:B------:R1:W-:Y:S04]  /*0930*/  STG.E.64 desc[UR12][R6.64+0x8], R8 ;  /* 0x0000080806007986 */ /* 0x0003e8000c101b0c */
[----:B------:R-:W2:Y:S04]  /*0940*/  LDG.E.64 R14, desc[UR12][R18.64+0x8] ;  /* 0x0000080c120e7981 */ /* 0x000ea8000c1e1b00 */
        /* <DEDUP_REMOVED lines=9> */
[----:B------:R-:W-:Y:S04]  /*09e0*/  STG.E.64 desc[UR12][R20.64], R16 ;  /* 0x0000001014007986 */ /* 0x000fe8000c101b0c */
[----:B------:R2:W-:Y:S04]  /*09f0*/  STG.E.64 desc[UR12][R20.64+0x8], R14 ;  /* 0x0000080e14007986 */ /* 0x0005e8000c101b0c */
[----:B0-----:R-:W3:Y:S04]  /*0a00*/  LDG.E.64 R10, desc[UR12][R22.64+0x8] ;  /* 0x0000080c160a7981 */ /* 0x001ee8000c1e1b00 */
[----:B-1----:R-:W4:Y:S01]  /*0a10*/  LDG.E.64 R8, desc[UR12][R22.64] ;  /* 0x0000000c16087981 */ /* 0x002f22000c1e1b00 */
[----:B------:R-:W-:-:S02]  /*0a20*/  IADD3 R24, P1, PT, R4, 0x3000000, RZ ;  /* 0x0300000004187810 */ /* 0x000fc40007f3e0ff */
[----:B------:R-:W-:-:S03]  /*0a30*/  IADD3 R18, P0, PT, R6, 0x2000000, RZ ;  /* 0x0200000006127810 */ /* 0x000fc60007f1e0ff */
[----:B------:R-:W-:Y:S01]  /*0a40*/  IMAD.X R25, RZ, RZ, R5, P1 ;  /* 0x000000ffff197224 */ /* 0x000fe200008e0605 */
[----:B------:R-:W-:Y:S01]  /*0a50*/  IADD3.X R19, PT, PT, RZ, R7, RZ, P0, !PT ;  /* 0x00000007ff137210 */ /* 0x000fe200007fe4ff */
[----:B---3--:R-:W-:Y:S02]  /*0a60*/  DMUL R12, RZ, R10 ;  /* 0x0000000aff0c7228 */ /* 0x008fe40000000000 */
[----:B------:R-:W-:-:S06]  /*0a70*/  DMUL R10, R10, -3 ;  /* 0xc00800000a0a7828 */ /* 0x000fcc0000000000 */
[----:B----4-:R-:W-:Y:S02]  /*0a80*/  DFMA R12, R8, -3, -R12 ;  /* 0xc0080000080c782b */ /* 0x010fe4000000080c */
[----:B------:R-:W-:-:S05]  /*0a90*/  DFMA R10, RZ, R8, R10 ;  /* 0x00000008ff0a722b */ /* 0x000fca000000000a */
[----:B------:R1:W-:Y:S04]  /*0aa0*/  STG.E.64 desc[UR12][R18.64], R12 ;  /* 0x0000000c12007986 */ /* 0x0003e8000c101b0c */
[----:B------:R1:W-:Y:S04]  /*0ab0*/  STG.E.64 desc[UR12][R18.64+0x8], R10 ;  /* 0x0000080a12007986 */ /* 0x0003e8000c101b0c */
[----:B------:R-:W2:Y:S04]  /*0ac0*/  LDG.E.64 R8, desc[UR12][R24.64+0x8] ;  /* 0x0000080c18087981 */ /* 0x000ea8000c1e1b00 */
[----:B------:R-:W3:Y:S01]  /*0ad0*/  LDG.E.64 R4, desc[UR12][R24.64] ;  /* 0x0000000c18047981 */ /* 0x000ee2000c1e1b00 */
[----:B------:R-:W-:Y:S01]  /*0ae0*/  IADD3 R6, P0, PT, R6, 0x3000000, RZ ;  /* 0x0300000006067810 */ /* 0x000fe20007f1e0ff */
[----:B------:R-:W-:-:S04]  /*0af0*/  VIADD R3, R3, 0x4 ;  /* 0x0000000403037836 */ /* 0x000fc80000000000 */
[----:B------:R-:W-:Y:S01]  /*0b00*/  IMAD.X R7, RZ, RZ, R7, P0 ;  /* 0x000000ffff077224 */ /* 0x000fe200000e0607 */
[----:B--2---:R-:W-:Y:S02]  /*0b10*/  DMUL R14, RZ, R8 ;  /* 0x00000008ff0e7228 */ /* 0x004fe40000000000 */
[----:B------:R-:W-:-:S06]  /*0b20*/  DMUL R8, R8, -3 ;  /* 0xc008000008087828 */ /* 0x000fcc0000000000 */
[----:B---3--:R-:W-:Y:S02]  /*0b30*/  DFMA R14, R4, -3, -R14 ;  /* 0xc0080000040e782b */ /* 0x008fe4000000080e */
[----:B------:R-:W-:-:S05]  /*0b40*/  DFMA R8, RZ, R4, R8 ;  /* 0x00000004ff08722b */ /* 0x000fca0000000008 */
[----:B------:R1:W-:Y:S04]  /*0b50*/  STG.E.64 desc[UR12][R6.64], R14 ;  /* 0x0000000e06007986 */ /* 0x0003e8000c101b0c */
[----:B------:R1:W-:Y:S02]  /*0b60*/  STG.E.64 desc[UR12][R6.64+0x8], R8 ;  /* 0x0000080806007986 */ /* 0x0003e4000c101b0c */
.L_x_3:
[----:B------:R-:W-:Y:S05]  /*0b70*/  BRA.U !UP1, `(.L_x_0) ;  /* 0x0000000109b07547 */ /* 0x000fea000b800000 */
[----:B------:R-:W-:Y:S02]  /*0b80*/  UISETP.NE.AND UP0, UPT, UR5, 0x1, UPT ;  /* 0x000000010500788c */ /* 0x000fe4000bf05270 */
[----:B------:R-:W-:-:S04]  /*0b90*/  ULOP3.LUT UR4, UR8, 0x1, URZ, 0xc0, !UPT ;  /* 0x0000000108047892 */ /* 0x000fc8000f8ec0ff */
[----:B------:R-:W-:-:S03]  /*0ba0*/  UISETP.NE.U32.AND UP1, UPT, UR4, 0x1, UPT ;  /* 0x000000010400788c */ /* 0x000fc6000bf25070 */
[----:B------:R-:W-:Y:S08]  /*0bb0*/  BRA.U !UP0, `(.L_x_4) ;  /* 0x0000000108687547 */ /* 0x000ff0000b800000 */
[----:B0-----:R-:W0:Y:S01]  /*0bc0*/  LDC.64 R4, c[0x0][0x380] ;  /* 0x0000e000ff047b82 */ /* 0x001e220000000a00 */
[----:B-1----:R-:W-:-:S07]  /*0bd0*/  IMAD R15, R3, 0x100000, R0 ;  /* 0x00100000030f7824 */ /* 0x002fce00078e0200 */
[----:B------:R-:W1:Y:S01]  /*0be0*/  LDC.64 R12, c[0x0][0x3a0] ;  /* 0x0000e800ff0c7b82 */ /* 0x000e620000000a00 */
[----:B0-----:R-:W-:-:S05]  /*0bf0*/  IMAD.WIDE R10, R15, 0x10, R4 ;  /* 0x000000100f0a7825 */ /* 0x001fca00078e0204 */
[----:B------:R-:W2:Y:S04]  /*0c00*/  LDG.E.64 R6, desc[UR12][R10.64+0x8] ;  /* 0x0000080c0a067981 */ /* 0x000ea8000c1e1b00 */
[----:B------:R-:W3:Y:S01]  /*0c10*/  LDG.E.64 R4, desc[UR12][R10.64] ;  /* 0x0000000c0a047981 */ /* 0x000ee2000c1e1b00 */
[----:B------:R-:W-:Y:S01]  /*0c20*/  IADD3 R16, P0, PT, R10, 0x1000000, RZ ;  /* 0x010000000a107810 */ /* 0x000fe20007f1e0ff */
[----:B-1----:R-:W-:-:S04]  /*0c30*/  IMAD.WIDE R14, R15, 0x10, R12 ;  /* 0x000000100f0e7825 */ /* 0x002fc800078e020c */
[----:B------:R-:W-:Y:S01]  /*0c40*/  IMAD.X R17, RZ, RZ, R11, P0 ;  /* 0x000000ffff117224 */ /* 0x000fe200000e060b */
[----:B--2---:R-:W-:Y:S02]  /*0c50*/  DMUL R8, RZ, R6 ;  /* 0x00000006ff087228 */ /* 0x004fe40000000000 */
[----:B------:R-:W-:-:S06]  /*0c60*/  DMUL R6, R6, -3 ;  /* 0xc008000006067828 */ /* 0x000fcc0000000000 */
[----:B---3--:R-:W-:Y:S02]  /*0c70*/  DFMA R8, R4, -3, -R8 ;  /* 0xc00800000408782b */ /* 0x008fe40000000808 */
[----:B------:R-:W-:-:S05]  /*0c80*/  DFMA R6, RZ, R4, R6 ;  /* 0x00000004ff06722b */ /* 0x000fca0000000006 */
[----:B------:R2:W-:Y:S04]  /*0c90*/  STG.E.64 desc[UR12][R14.64], R8 ;  /* 0x000000080e007986 */ /* 0x0005e8000c101b0c */
[----:B------:R2:W-:Y:S04]  /*0ca0*/  STG.E.64 desc[UR12][R14.64+0x8], R6 ;  /* 0x000008060e007986 */ /* 0x0005e8000c101b0c */
[----:B------:R-:W3:Y:S04]  /*0cb0*/  LDG.E.64 R10, desc[UR12][R16.64+0x8] ;  /* 0x0000080c100a7981 */ /* 0x000ee8000c1e1b00 */
[----:B------:R-:W4:Y:S01]  /*0cc0*/  LDG.E.64 R4, desc[UR12][R16.64] ;  /* 0x0000000c10047981 */ /* 0x000f22000c1e1b00 */
[----:B------:R-:W-:Y:S01]  /*0cd0*/  IADD3 R18, P0, PT, R14, 0x1000000, RZ ;  /* 0x010000000e127810 */ /* 0x000fe20007f1e0ff */
[----:B------:R-:W-:-:S03]  /*0ce0*/  VIADD R3, R3, 0x2 ;  /* 0x0000000203037836 */ /* 0x000fc60000000000 */
[----:B------:R-:W-:Y:S01]  /*0cf0*/  IADD3.X R19, PT, PT, RZ, R15, RZ, P0, !PT ;  /* 0x0000000fff137210 */ /* 0x000fe200007fe4ff */
[----:B---3--:R-:W-:Y:S02]  /*0d00*/  DMUL R12, RZ, R10 ;  /* 0x0000000aff0c7228 */ /* 0x008fe40000000000 */
[----:B------:R-:W-:-:S06]  /*0d10*/  DMUL R10, R10, -3 ;  /* 0xc00800000a0a7828 */ /* 0x000fcc0000000000 */
[----:B----4-:R-:W-:Y:S02]  /*0d20*/  DFMA R12, R4, -3, -R12 ;  /* 0xc0080000040c782b */ /* 0x010fe4000000080c */
[----:B------:R-:W-:-:S05]  /*0d30*/  DFMA R10, RZ, R4, R10 ;  /* 0x00000004ff0a722b */ /* 0x000fca000000000a */
[----:B------:R2:W-:Y:S04]  /*0d40*/  STG.E.64 desc[UR12][R18.64], R12 ;  /* 0x0000000c12007986 */ /* 0x0005e8000c101b0c */
[----:B------:R2:W-:Y:S02]  /*0d50*/  STG.E.64 desc[UR12][R18.64+0x8], R10 ;  /* 0x0000080a12007986 */ /* 0x0005e4000c101b0c */
.L_x_4:
[----:B------:R-:W-:Y:S05]  /*0d60*/  BRA.U UP1, `(.L_x_0) ;  /* 0x0000000101347547 */ /* 0x000fea000b800000 */
[----:B0-----:R-:W0:Y:S01]  /*0d70*/  LDC.64 R4, c[0x0][0x380] ;  /* 0x0000e000ff047b82 */ /* 0x001e220000000a00 */
[----:B-12---:R-:W-:-:S07]  /*0d80*/  IMAD R13, R3, 0x100000, R0 ;  /* 0x00100000030d7824 */ /* 0x006fce00078e0200 */
[----:B------:R-:W1:Y:S01]  /*0d90*/  LDC.64 R10, c[0x0][0x3a0] ;  /* 0x0000e800ff0a7b82 */ /* 0x000e620000000a00 */
[----:B0-----:R-:W-:-:S05]  /*0da0*/  IMAD.WIDE R2, R13, 0x10, R4 ;  /* 0x000000100d027825 */ /* 0x001fca00078e0204 */
[----:B------:R-:W2:Y:S04]  /*0db0*/  LDG.E.64 R6, desc[UR12][R2.64+0x8] ;  /* 0x0000080c02067981 */ /* 0x000ea8000c1e1b00 */
[----:B------:R-:W3:Y:S01]  /*0dc0*/  LDG.E.64 R4, desc[UR12][R2.64] ;  /* 0x0000000c02047981 */ /* 0x000ee2000c1e1b00 */
[----:B--2---:R-:W-:Y:S02]  /*0dd0*/  DMUL R8, RZ, R6 ;  /* 0x00000006ff087228 */ /* 0x004fe40000000000 */
[----:B------:R-:W-:-:S06]  /*0de0*/  DMUL R6, R6, -3 ;  /* 0xc008000006067828 */ /* 0x000fcc0000000000 */
[----:B---3--:R-:W-:Y:S02]  /*0df0*/  DFMA R8, R4, -3, -R8 ;  /* 0xc00800000408782b */ /* 0x008fe40000000808 */
[----:B------:R-:W-:Y:S01]  /*0e00*/  DFMA R6, RZ, R4, R6 ;  /* 0x00000004ff06722b */ /* 0x000fe20000000006 */
[----:B-1----:R-:W-:-:S05]  /*0e10*/  IMAD.WIDE R4, R13, 0x10, R10 ;  /* 0x000000100d047825 */ /* 0x002fca00078e020a */
[----:B------:R3:W-:Y:S04]  /*0e20*/  STG.E.64 desc[UR12][R4.64], R8 ;  /* 0x0000000804007986 */ /* 0x0007e8000c101b0c */
[----:B------:R3:W-:Y:S02]  /*0e30*/  STG.E.64 desc[UR12][R4.64+0x8], R6 ;  /* 0x0000080604007986 */ /* 0x0007e4000c101b0c */
.L_x_0:
[----:B012---:R-:W0:Y:S01]  /*0e40*/  LDC.64 R10, c[0x0][0x380] ;  /* 0x0000e000ff0a7b82 */ /* 0x007e220000000a00 */
[----:B------:R-:W1:Y:S01]  /*0e50*/  LDCU UR4, c[0x0][0x3b0] ;  /* 0x00007600ff0477ac */ /* 0x000e620008000800 */
[----:B------:R-:W2:Y:S06]  /*0e60*/  LDCU UR5, c[0x0][0x398] ;  /* 0x00007300ff0577ac */ /* 0x000eac0008000800 */
[----:B---3--:R-:W3:Y:S01]  /*0e70*/  LDC.64 R6, c[0x0][0x390] ;  /* 0x0000e400ff067b82 */ /* 0x008ee20000000a00 */
[----:B0-----:R-:W-:-:S03]  /*0e80*/  IMAD.WIDE R10, R0, 0x10, R10 ;  /* 0x00000010000a7825 */ /* 0x001fc600078e020a */
[----:B------:R-:W-:Y:S02]  /*0e90*/  IADD3 R8, P0, PT, R10, 0x1000000, RZ ;  /* 0x010000000a087810 */ /* 0x000fe40007f1e0ff */
[----:B------:R-:W4:Y:S03]  /*0ea0*/  LDG.E.64 R12, desc[UR12][R10.64+0x8] ;  /* 0x0000080c0a0c7981 */ /* 0x000f26000c1e1b00 */
[----:B------:R-:W-:Y:S01]  /*0eb0*/  IMAD.X R9, RZ, RZ, R11, P0 ;  /* 0x000000ffff097224 */ /* 0x000fe200000e060b */
[----:B------:R-:W5:Y:S04]  /*0ec0*/  LDG.E.64 R20, desc[UR12][R10.64] ;  /* 0x0000000c0a147981 */ /* 0x000f68000c1e1b00 */
[----:B------:R-:W2:Y:S04]  /*0ed0*/  LDG.E.64 R2, desc[UR12][R8.64] ;  /* 0x0000000c08027981 */ /* 0x000ea8000c1e1b00 */
[----:B------:R-:W2:Y:S01]  /*0ee0*/  LDG.E.64 R4, desc[UR12][R8.64+0x8] ;  /* 0x0000080c08047981 */ /* 0x000ea2000c1e1b00 */
[----:B-1----:R-:W-:-:S06]  /*0ef0*/  USHF.L.U32 UR4, UR4, 0x14, URZ ;  /* 0x0000001404047899 */ /* 0x002fcc00080006ff */
[----:B------:R-:W-:-:S04]  /*0f00*/  VIADD R19, R0, UR4 ;  /* 0x0000000400137c36 */ /* 0x000fc80008000000 */
[----:B---3--:R-:W-:-:S05]  /*0f10*/  IMAD.WIDE R18, R19, 0x10, R6 ;  /* 0x0000001013127825 */ /* 0x008fca00078e0206 */
[----:B------:R-:W3:Y:S04]  /*0f20*/  LDG.E.64 R16, desc[UR12][R18.64+0x8] ;  /* 0x0000080c12107981 */ /* 0x000ee8000c1e1b00 */
[----:B------:R0:W3:Y:S01]  /*0f30*/  LDG.E.64 R22, desc[UR12][R18.64] ;  /* 0x0000000c12167981 */ /* 0x0000e2000c1e1b00 */
[----:B--2---:R-:W-:Y:S02]  /*0f40*/  DFMA R14, RZ, R2, -R4 ;  /* 0x00000002ff0e722b */ /* 0x004fe40000000804 */
[----:B------:R-:W-:Y:S01]  /*0f50*/  DFMA R2, -RZ, R4, -R2 ;  /* 0x00000004ff02722b */ /* 0x000fe20000000902 */
[----:B------:R-:W-:-:S04]  /*0f60*/  SHF.R.S32.HI R5, RZ, 0x1f, R0 ;  /* 0x0000001fff057819 */ /* 0x000fc80000011400 */
[CC--:B------:R-:W-:Y:S01]  /*0f70*/  LEA.HI R26, R5.reuse, R0.reuse, RZ, 0xa ;  /* 0x00000000051a7211 */ /* 0x0c0fe200078f50ff */
[----:B----4-:R-:W-:Y:S01]  /*0f80*/  DADD R12, R14, R12 ;  /* 0x000000000e0c7229 */ /* 0x010fe2000000000c */
[CC--:B------:R-:W-:Y:S02]  /*0f90*/  LEA.HI R4, R5.reuse, R0.reuse, RZ, 0xf ;  /* 0x0000000005047211 */ /* 0x0c0fe400078f78ff */
[----:B------:R-:W-:Y:S01]  /*0fa0*/  SHF.R.S32.HI R26, RZ, 0xa, R26 ;  /* 0x0000000aff1a7819 */ /* 0x000fe2000001141a */
[----:B-----5:R-:W-:Y:S01]  /*0fb0*/  DADD R20, R2, R20 ;  /* 0x0000000002147229 */ /* 0x020fe20000000014 */
[----:B------:R-:W-:Y:S02]  /*0fc0*/  LEA.HI R3, R5, R0, RZ, 0x5 ;  /* 0x0000000005037211 */ /* 0x000fe400078f28ff */
[----:B------:R-:W-:Y:S02]  /*0fd0*/  LEA.HI R5, R26, R26, RZ, 0x5 ;  /* 0x0000001a1a057211 */ /* 0x000fe400078f28ff */
[----:B------:R-:W-:Y:S01]  /*0fe0*/  SHF.R.S32.HI R2, RZ, 0xf, R4 ;  /* 0x0000000fff027819 */ /* 0x000fe20000011404 */
[----:B0-----:R-:W-:Y:S01]  /*0ff0*/  DMUL R18, R12, 0.5 ;  /* 0x3fe000000c127828 */ /* 0x001fe20000000000 */
[----:B------:R-:W-:Y:S01]  /*1000*/  LOP3.LUT R5, R5, 0xffffffe0, RZ, 0xc0, !PT ;  /* 0xffffffe005057812 */ /* 0x000fe200078ec0ff */
[----:B------:R-:W-:Y:S01]  /*1010*/  DMUL R12, RZ, -R12 ;  /* 0x8000000cff0c7228 */ /* 0x000fe20000000000 */
[----:B------:R-:W-:-:S02]  /*1020*/  LEA.HI R14, R2, R2, RZ, 0x5 ;  /* 0x00000002020e7211 */ /* 0x000fc400078f28ff */
[----:B------:R-:W-:Y:S02]  /*1030*/  SHF.R.S32.HI R4, RZ, 0x5, R3 ;  /* 0x00000005ff047819 */ /* 0x000fe40000011403 */
[----:B------:R-:W-:Y:S02]  /*1040*/  IADD3 R26, PT, PT, R26, -R5, RZ ;  /* 0x800000051a1a7210 */ /* 0x000fe40007ffe0ff */
[----:B------:R-:W-:Y:S02]  /*1050*/  LOP3.LUT R15, R14, 0xffffffe0, RZ, 0xc0, !PT ;  /* 0xffffffe00e0f7812 */ /* 0x000fe400078ec0ff */
[----:B------:R-:W-:Y:S01]  /*1060*/  LEA.HI R5, R4, R4, RZ, 0x5 ;  /* 0x0000000404057211 */ /* 0x000fe200078f28ff */
[----:B------:R-:W-:Y:S02]  /*1070*/  DFMA R18, RZ, R20, R18 ;  /* 0x00000014ff12722b */ /* 0x000fe40000000012 */
[----:B------:R-:W-:Y:S01]  /*1080*/  DFMA R20, R20, 0.5, R12 ;  /* 0x3fe000001414782b */ /* 0x000fe2000000000c */
[----:B------:R-:W-:Y:S01]  /*1090*/  LOP3.LUT R25, R5, 0xffffffe0, RZ, 0xc0, !PT ;  /* 0xffffffe005197812 */ /* 0x000fe200078ec0ff */
[----:B------:R-:W-:Y:S01]  /*10a0*/  IMAD.IADD R2, R2, 0x1, -R15 ;  /* 0x0000000102027824 */ /* 0x000fe200078e0a0f */
[----:B------:R-:W0:Y:S01]  /*10b0*/  LDC.64 R12, c[0x0][0x3a0] ;  /* 0x0000e800ff0c7b82 */ /* 0x000e220000000a00 */
[----:B------:R-:W-:Y:S01]  /*10c0*/  IMAD.SHL.U32 R5, R26, 0x20, RZ ;  /* 0x000000201a057824 */ /* 0x000fe200078e00ff */
[----:B------:R-:W-:Y:S01]  /*10d0*/  LOP3.LUT R3, R3, 0xffffffe0, RZ, 0xc0, !PT ;  /* 0xffffffe003037812 */ /* 0x000fe200078ec0ff */
[----:B------:R-:W-:Y:S01]  /*10e0*/  IMAD.IADD R4, R4, 0x1, -R25 ;  /* 0x0000000104047824 */ /* 0x000fe200078e0a19 */
[----:B---3--:R-:W-:Y:S01]  /*10f0*/  DMUL R14, R18, R16 ;  /* 0x00000010120e7228 */ /* 0x008fe20000000000 */
[----:B------:R-:W-:-:S02]  /*1100*/  IMAD R27, R2, 0x400, R5 ;  /* 0x00000400021b7824 */ /* 0x000fc400078e0205 */
[----:B------:R-:W-:-:S03]  /*1110*/  IMAD.IADD R3, R0, 0x1, -R3 ;  /* 0x0000000100037824 */ /* 0x000fc600078e0a03 */
[----:B------:R-:W-:Y:S01]  /*1120*/  IADD3 R29, PT, PT, R4, R27, RZ ;  /* 0x0000001b041d7210 */ /* 0x000fe20007ffe0ff */
[-C--:B------:R-:W-:Y:S02]  /*1130*/  DMUL R18, R18, R22.reuse ;  /* 0x0000001612127228 */ /* 0x080fe40000000000 */
[----:B------:R-:W-:Y:S02]  /*1140*/  DFMA R14, R20, R22, -R14 ;  /* 0x00000016140e722b */ /* 0x000fe4000000080e */
[----:B------:R-:W-:Y:S02]  /*1150*/  IMAD.SHL.U32 R29, R29, 0x20, RZ ;  /* 0x000000201d1d7824 */ /* 0x000fe400078e00ff */
[----:B------:R-:W-:-:S05]  /*1160*/  VIADD R22, R3, 0xffffffff ;  /* 0xffffffff03167836 */ /* 0x000fca0000000000 */
[----:B------:R-:W-:Y:S01]  /*1170*/  LOP3.LUT R25, R29, 0x1f, R22, 0xf8, !PT ;  /* 0x0000001f1d197812 */ /* 0x000fe200078ef816 */
[----:B------:R-:W-:-:S04]  /*1180*/  DFMA R18, R20, R16, R18 ;  /* 0x000000101412722b */ /* 0x000fc80000000012 */
[----:B0-----:R-:W-:-:S05]  /*1190*/  IMAD.WIDE R20, R25, 0x10, R12 ;  /* 0x0000001019147825 */ /* 0x001fca00078e020c */
[----:B------:R-:W2:Y:S04]  /*11a0*/  LDG.E.64 R22, desc[UR12][R20.64] ;  /* 0x0000000c14167981 */ /* 0x000ea8000c1e1b00 */
[----:B------:R-:W3:Y:S01]  /*11b0*/  LDG.E.64 R16, desc[UR12][R20.64+0x8] ;  /* 0x0000080c14107981 */ /* 0x000ee2000c1e1b00 */
[----:B------:R-:W-:-:S04]  /*11c0*/  VIADD R25, R25, 0x100000 ;  /* 0x0010000019197836 */ /* 0x000fc80000000000 */
[----:B------:R-:W-:Y:S01]  /*11d0*/  IMAD.WIDE.U32 R24, R25, 0x10, R12 ;  /* 0x0000001019187825 */ /* 0x000fe200078e000c */
[----:B--2---:R-:W-:Y:S02]  /*11e0*/  DADD R22, R14, R22 ;  /* 0x000000000e167229 */ /* 0x004fe40000000016 */
[----:B---3--:R-:W-:-:S05]  /*11f0*/  DADD R16, R18, R16 ;  /* 0x0000000012107229 */ /* 0x008fca0000000010 */
[----:B------:R-:W-:Y:S04]  /*1200*/  STG.E.64 desc[UR12][R20.64], R22 ;  /* 0x0000001614007986 */ /* 0x000fe8000c101b0c */
[----:B------:R0:W-:Y:S02]  /*1210*/  STG.E.64 desc[UR12][R20.64+0x8], R16 ;  /* 0x0000081014007986 */ /* 0x0001e4000c101b0c */
[----:B0-----:R-:W-:Y:S02]  /*1220*/  DFMA R20, -RZ, R18, -R14 ;  /* 0x00000012ff14722b */ /* 0x001fe4000000090e */
[----:B------:R-:W2:Y:S01]  /*1230*/  LDG.E.64 R16, desc[UR12][R24.64+0x8] ;  /* 0x0000080c18107981 */ /* 0x000ea2000c1e1b00 */
[----:B------:R-:W-:-:S03]  /*1240*/  DFMA R18, RZ, R14, -R18 ;  /* 0x0000000eff12722b */ /* 0x000fc60000000812 */
[----:B------:R-:W3:Y:S05]  /*1250*/  LDG.E.64 R14, desc[UR12][R24.64] ;  /* 0x0000000c180e7981 */ /* 0x000eea000c1e1b00 */
[----:B--2---:R-:W-:Y:S02]  /*1260*/  DADD R18, R18, R16 ;  /* 0x0000000012127229 */ /* 0x004fe40000000010 */
[----:B---3--:R-:W-:-:S05]  /*1270*/  DADD R14, R20, R14 ;  /* 0x00000000140e7229 */ /* 0x008fca000000000e */
[----:B------:R-:W-:Y:S04]  /*1280*/  STG.E.64 desc[UR12][R24.64+0x8], R18 ;  /* 0x0000081218007986 */ /* 0x000fe8000c101b0c */
[----:B------:R0:W-:Y:S04]  /*1290*/  STG.E.64 desc[UR12][R24.64], R14 ;  /* 0x0000000e18007986 */ /* 0x0001e8000c101b0c */
[----:B------:R-:W2:Y:S04]  /*12a0*/  LDG.E.64 R22, desc[UR12][R8.64] ;  /* 0x0000000c08167981 */ /* 0x000ea8000c1e1b00 */
[----:B------:R-:W2:Y:S01]  /*12b0*/  LDG.E.64 R20, desc[UR12][R8.64+0x8] ;  /* 0x0000080c08147981 */ /* 0x000ea2000c1e1b00 */
[----:B------:R-:W-:-:S04]  /*12c0*/  IADD3 R16, PT, PT, R3, 0x1, RZ ;  /* 0x0000000103107810 */ /* 0x000fc80007ffe0ff */
[----:B------:R-:W-:-:S04]  /*12d0*/  PRMT R17, R16, 0x8880, RZ ;  /* 0x0000888010117816 */ /* 0x000fc800000000ff */
[----:B------:R-:W-:-:S04]  /*12e0*/  PRMT R17, R17, 0x7710, RZ ;  /* 0x0000771011117816 */ /* 0x000fc800000000ff */
[----:B------:R-:W-:-:S04]  /*12f0*/  SHF.R.U32.HI R17, RZ, 0xa, R17 ;  /* 0x0000000aff117819 */ /* 0x000fc80000011611 */
[----:B------:R-:W-:-:S05]  /*1300*/  LOP3.LUT R17, R17, 0x1f, RZ, 0xc0, !PT ;  /* 0x0000001f11117812 */ /* 0x000fca00078ec0ff */
[----:B------:R-:W-:-:S05]  /*1310*/  IMAD.IADD R17, R16, 0x1, R17 ;  /* 0x0000000110117824 */ /* 0x000fca00078e0211 */
[----:B------:R-:W-:-:S05]  /*1320*/  LOP3.LUT R17, R17, 0xe0, RZ, 0xc0, !PT ;  /* 0x000000e011117812 */ /* 0x000fca00078ec0ff */
[----:B0-----:R-:W-:-:S05]  /*1330*/  IMAD.MOV R15, RZ, RZ, -R17 ;  /* 0x000000ffff0f7224 */ /* 0x001fca00078e0a11 */
[----:B------:R-:W-:-:S05]  /*1340*/  PRMT R15, R15, 0x7710, RZ ;  /* 0x000077100f0f7816 */ /* 0x000fca00000000ff */
[----:B------:R-:W-:Y:S02]  /*1350*/  IMAD.IADD R16, R16, 0x1, R15 ;  /* 0x0000000110107824 */ /* 0x000fe400078e020f */
[----:B------:R-:W3:Y:S03]  /*1360*/  LDG.E.64 R14, desc[UR12][R10.64+0x8] ;  /* 0x0000080c0a0e7981 */ /* 0x000ee6000c1e1b00 */
[----:B------:R-:W-:-:S04]  /*1370*/  LOP3.LUT R16, R16, 0xffff, RZ, 0xc0, !PT ;  /* 0x0000ffff10107812 */ /* 0x000fc800078ec0ff */
[----:B------:R-:W-:Y:S02]  /*1380*/  PRMT R18, R16, 0x8880, RZ ;  /* 0x0000888010127816 */ /* 0x000fe400000000ff */
[----:B------:R-:W4:Y:S03]  /*1390*/  LDG.E.64 R16, desc[UR12][R10.64] ;  /* 0x0000000c0a107981 */ /* 0x000f26000c1e1b00 */
[----:B------:R-:W-:-:S05]  /*13a0*/  IMAD.IADD R29, R29, 0x1, R18 ;  /* 0x000000011d1d7824 */ /* 0x000fca00078e0212 */
[----:B------:R-:W-:-:S05]  /*13b0*/  IADD3 R25, PT, PT, R29, UR4, RZ ;  /* 0x000000041d197c10 */ /* 0x000fca000fffe0ff */
[----:B------:R-:W-:Y:S01]  /*13c0*/  IMAD.WIDE R24, R25, 0x10, R6 ;  /* 0x0000001019187825 */ /* 0x000fe200078e0206 */
[----:B--2---:R-:W-:Y:S02]  /*13d0*/  DFMA R18, -RZ, R20, -R22 ;  /* 0x00000014ff12722b */ /* 0x004fe40000000916 */
[----:B------:R-:W-:Y:S02]  /*13e0*/  DFMA R20, RZ, R22, -R20 ;  /* 0x00000016ff14722b */ /* 0x000fe40000000814 */
[----:B------:R-:W2:Y:S04]  /*13f0*/  LDG.E.64 R22, desc[UR12][R24.64+0x8] ;  /* 0x0000080c18167981 */ /* 0x000ea8000c1e1b00 */
[----:B------:R-:W5:Y:S02]  /*1400*/  LDG.E.64 R24, desc[UR12][R24.64] ;  /* 0x0000000c18187981 */ /* 0x000f64000c1e1b00 */
[----:B---3--:R-:W-:-:S02]  /*1410*/  DADD R14, -R20, R14 ;  /* 0x00000000140e7229 */ /* 0x008fc4000000010e */
[----:B----4-:R-:W-:-:S06]  /*1420*/  DADD R18, -R18, R16 ;  /* 0x0000000012127229 */ /* 0x010fcc0000000110 */
[----:B------:R-:W-:Y:S02]  /*1430*/  DMUL R16, R14, 0.5 ;  /* 0x3fe000000e107828 */ /* 0x000fe40000000000 */
[----:B------:R-:W-:-:S06]  /*1440*/  DMUL R14, RZ, -R14 ;  /* 0x8000000eff0e7228 */ /* 0x000fcc0000000000 */
[----:B------:R-:W-:Y:S02]  /*1450*/  DFMA R16, RZ, R18, R16 ;  /* 0x00000012ff10722b */ /* 0x000fe40000000010 */
[----:B------:R-:W-:-:S06]  /*1460*/  DFMA R18, R18, 0.5, R14 ;  /* 0x3fe000001212782b */ /* 0x000fcc000000000e */
[-C--:B--2---:R-:W-:Y:S02]  /*1470*/  DMUL R14, R16, R22.reuse ;  /* 0x00000016100e7228 */ /* 0x084fe40000000000 */
[----:B------:R-:W-:-:S06]  /*1480*/  DMUL R22, R18, R22 ;  /* 0x0000001612167228 */ /* 0x000fcc0000000000 */
[-C--:B-----5:R-:W-:Y:S01]  /*1490*/  DFMA R18, R18, R24.reuse, R14 ;  /* 0x000000181212722b */ /* 0x0a0fe2000000000e */
[----:B------:R-:W-:Y:S01]  /*14a0*/  IMAD.WIDE R14, R29, 0x10, R12 ;  /* 0x000000101d0e7825 */ /* 0x000fe200078e020c */
[----:B------:R-:W-:-:S04]  /*14b0*/  DFMA R22, R16, R24, -R22 ;  /* 0x000000181016722b */ /* 0x000fc80000000816 */
[----:B------:R-:W2:Y:S04]  /*14c0*/  LDG.E.64 R20, desc[UR12][R14.64] ;  /* 0x0000000c0e147981 */ /* 0x000ea8000c1e1b00 */
[----:B------:R-:W3:Y:S01]  /*14d0*/  LDG.E.64 R16, desc[UR12][R14.64+0x8] ;  /* 0x0000080c0e107981 */ /* 0x000ee2000c1e1b00 */
[----:B------:R-:W-:-:S04]  /*14e0*/  VIADD R29, R29, 0x100000 ;  /* 0x001000001d1d7836 */ /* 0x000fc80000000000 */
[----:B------:R-:W-:Y:S01]  /*14f0*/  IMAD.WIDE.U32 R28, R29, 0x10, R12 ;  /* 0x000000101d1c7825 */ /* 0x000fe200078e000c */
[----:B--2---:R-:W-:Y:S02]  /*1500*/  DADD R20, R18, R20 ;  /* 0x0000000012147229 */ /* 0x004fe40000000014 */
[----:B---3--:R-:W-:Y:S02]  /*1510*/  DADD R24, R22, R16 ;  /* 0x0000000016187229 */ /* 0x008fe40000000010 */
[----:B------:R-:W-:-:S03]  /*1520*/  DFMA R16, -RZ, R22, -R18 ;  /* 0x00000016ff10722b */ /* 0x000fc60000000912 */
[----:B------:R0:W-:Y:S04]  /*1530*/  STG.E.64 desc[UR12][R14.64], R20 ;  /* 0x000000140e007986 */ /* 0x0001e8000c101b0c */
[----:B------:R-:W-:Y:S01]  /*1540*/  STG.E.64 desc[UR12][R14.64+0x8], R24 ;  /* 0x000008180e007986 */ /* 0x000fe2000c101b0c */
[----:B0-----:R-:W-:-:S03]  /*1550*/  DFMA R20, RZ, R18, -R22 ;  /* 0x00000012ff14722b */ /* 0x001fc60000000816 */
[----:B------:R-:W2:Y:S04]  /*1560*/  LDG.E.64 R22, desc[UR12][R28.64] ;  /* 0x0000000c1c167981 */ /* 0x000ea8000c1e1b00 */
[----:B------:R-:W3:Y:S01]  /*1570*/  LDG.E.64 R18, desc[UR12][R28.64+0x8] ;  /* 0x0000080c1c127981 */ /* 0x000ee2000c1e1b00 */
[----:B------:R-:W-:Y:S01]  /*1580*/  ULEA UR6, UR5, UR4, 0x14 ;  /* 0x0000000405067291 */ /* 0x000fe2000f8ea0ff */
[----:B--2---:R-:W-:Y:S02]  /*1590*/  DADD R16, -R16, R22 ;  /* 0x0000000010107229 */ /* 0x004fe40000000116 */
[----:B---3--:R-:W-:-:S05]  /*15a0*/  DADD R18, -R20, R18 ;  /* 0x0000000014127229 */ /* 0x008fca0000000112 */
[----:B------:R0:W-:Y:S04]  /*15b0*/  STG.E.64 desc[UR12][R28.64], R16 ;  /* 0x000000101c007986 */ /* 0x0001e8000c101b0c */
[----:B------:R1:W-:Y:S04]  /*15c0*/  STG.E.64 desc[UR12][R28.64+0x8], R18 ;  /* 0x000008121c007986 */ /* 0x0003e8000c101b0c */
[----:B------:R-:W2:Y:S04]  /*15d0*/  LDG.E.64 R22, desc[UR12][R8.64+0x8] ;  /* 0x0000080c08167981 */ /* 0x000ea8000c1e1b00 */
[----:B------:R-:W3:Y:S04]  /*15e0*/  LDG.E.64 R20, desc[UR12][R10.64] ;  /* 0x0000000c0a147981 */ /* 0x000ee8000c1e1b00 */
[----:B0-----:R-:W2:Y:S04]  /*15f0*/  LDG.E.64 R16, desc[UR12][R8.64] ;  /* 0x0000000c08107981 */ /* 0x001ea8000c1e1b00 */
[----:B-1----:R-:W4:Y:S01]  /*1600*/  LDG.E.64 R18, desc[UR12][R10.64+0x8] ;  /* 0x0000080c0a127981 */ /* 0x002f22000c1e1b00 */
[----:B------:R-:W-:-:S04]  /*1610*/  VIADD R15, R0, UR6 ;  /* 0x00000006000f7c36 */ /* 0x000fc80008000000 */
[----:B------:R-:W-:-:S05]  /*1620*/  IMAD.WIDE R28, R15, 0x10, R6 ;  /* 0x000000100f1c7825 */ /* 0x000fca00078e0206 */
[----:B------:R-:W5:Y:S01]  /*1630*/  LDG.E.64 R14, desc[UR12][R28.64+0x8] ;  /* 0x0000080c1c0e7981 */ /* 0x000f62000c1e1b00 */
[----:B--2---:R-:W-:Y:S02]  /*1640*/  DFMA R24, -RZ, R16, R22 ;  /* 0x00000010ff18722b */ /* 0x004fe40000000116 */
[----:B------:R-:W-:Y:S01]  /*1650*/  DFMA R22, -RZ, R22, -R16 ;  /* 0x00000016ff16722b */ /* 0x000fe20000000910 */
[----:B------:R-:W2:Y:S07]  /*1660*/  LDG.E.64 R16, desc[UR12][R28.64] ;  /* 0x0000000c1c107981 */ /* 0x000eae000c1e1b00 */
[----:B----4-:R-:W-:-:S02]  /*1670*/  DADD R18, R22, R18 ;  /* 0x0000000016127229 */ /* 0x010fc40000000012 */
[----:B---3--:R-:W-:-:S06]  /*1680*/  DADD R24, R24, R20 ;  /* 0x0000000018187229 */ /* 0x008fcc0000000014 */
[----:B------:R-:W-:Y:S02]  /*1690*/  DMUL R20, R18, 0.5 ;  /* 0x3fe0000012147828 */ /* 0x000fe40000000000 */
[----:B------:R-:W-:Y:S01]  /*16a0*/  DMUL R18, RZ, -R18 ;  /* 0x80000012ff127228 */ /* 0x000fe20000000000 */
[----:B------:R-:W-:-:S05]  /*16b0*/  VIADD R22, R4, 0xffffffff ;  /* 0xffffffff04167836 */ /* 0x000fca0000000000 */
[----:B------:R-:W-:Y:S02]  /*16c0*/  DFMA R20, RZ, R24, R20 ;  /* 0x00000018ff14722b */ /* 0x000fe40000000014 */
[----:B------:R-:W-:Y:S01]  /*16d0*/  DFMA R18, R24, 0.5, R18 ;  /* 0x3fe000001812782b */ /* 0x000fe20000000012 */
[----:B------:R-:W-:-:S05]  /*16e0*/  LOP3.LUT R24, R27, 0x1f, R22, 0xf8, !PT ;  /* 0x0000001f1b187812 */ /* 0x000fca00078ef816 */
[C---:B-----5:R-:W-:Y:S01]  /*16f0*/  DMUL R22, R20.reuse, R14 ;  /* 0x0000000e14167228 */ /* 0x060fe20000000000 */
[----:B------:R-:W-:Y:S01]  /*1700*/  IMAD R25, R24, 0x20, R3 ;  /* 0x0000002018197824 */ /* 0x000fe200078e0203 */
[----:B--2---:R-:W-:-:S06]  /*1710*/  DMUL R20, R20, R16 ;  /* 0x0000001014147228 */ /* 0x004fcc0000000000 */
[C---:B------:R-:W-:Y:S01]  /*1720*/  DFMA R22, R18.reuse, R16, -R22 ;  /* 0x000000101216722b */ /* 0x040fe20000000816 */
[----:B------:R-:W-:Y:S01]  /*1730*/  IMAD.WIDE R16, R25, 0x10, R12 ;  /* 0x0000001019107825 */ /* 0x000fe200078e020c */
[----:B------:R-:W-:-:S04]  /*1740*/  DFMA R20, R18, R14, R20 ;  /* 0x0000000e1214722b */ /* 0x000fc80000000014 */
[----:B------:R-:W2:Y:S04]  /*1750*/  LDG.E.64 R18, desc[UR12][R16.64] ;  /* 0x0000000c10127981 */ /* 0x000ea8000c1e1b00 */
[----:B------:R-:W3:Y:S01]  /*1760*/  LDG.E.64 R14, desc[UR12][R16.64+0x8] ;  /* 0x0000080c100e7981 */ /* 0x000ee2000c1e1b00 */
[----:B------:R-:W-:-:S05]  /*1770*/  IADD3 R29, PT, PT, R25, 0x100000, RZ ;  /* 0x00100000191d7810 */ /* 0x000fca0007ffe0ff */
[----:B------:R-:W-:Y:S01]  /*1780*/  IMAD.WIDE.U32 R28, R29, 0x10, R12 ;  /* 0x000000101d1c7825 */ /* 0x000fe200078e000c */
[----:B--2---:R-:W-:Y:S02]  /*1790*/  DADD R18, R22, R18 ;  /* 0x0000000016127229 */ /* 0x004fe40000000012 */
[----:B---3--:R-:W-:Y:S02]  /*17a0*/  DADD R24, R20, R14 ;  /* 0x0000000014187229 */ /* 0x008fe4000000000e */
[----:B------:R-:W-:-:S03]  /*17b0*/  DFMA R14, -RZ, R22, R20 ;  /* 0x00000016ff0e722b */ /* 0x000fc60000000114 */
[----:B------:R0:W-:Y:S04]  /*17c0*/  STG.E.64 desc[UR12][R16.64], R18 ;  /* 0x0000001210007986 */ /* 0x0001e8000c101b0c */
[----:B------:R1:W-:Y:S01]  /*17d0*/  STG.E.64 desc[UR12][R16.64+0x8], R24 ;  /* 0x0000081810007986 */ /* 0x0003e2000c101b0c */
[----:B0-----:R-:W-:-:S03]  /*17e0*/  DFMA R18, -RZ, R20, -R22 ;  /* 0x00000014ff12722b */ /* 0x001fc60000000916 */
[----:B------:R-:W2:Y:S04]  /*17f0*/  LDG.E.64 R22, desc[UR12][R28.64] ;  /* 0x0000000c1c167981 */ /* 0x000ea8000c1e1b00 */
[----:B------:R-:W3:Y:S01]  /*1800*/  LDG.E.64 R20, desc[UR12][R28.64+0x8] ;  /* 0x0000080c1c147981 */ /* 0x000ee2000c1e1b00 */
[----:B-1----:R-:W-:-:S05]  /*1810*/  VIADD R16, R4, 0x1 ;  /* 0x0000000104107836 */ /* 0x002fca0000000000 */
[----:B------:R-:W-:-:S04]  /*1820*/  PRMT R17, R16, 0x8880, RZ ;  /* 0x0000888010117816 */ /* 0x000fc800000000ff */
[----:B------:R-:W-:-:S04]  /*1830*/  PRMT R17, R17, 0x7710, RZ ;  /* 0x0000771011117816 */ /* 0x000fc800000000ff */
[----:B------:R-:W-:-:S04]  /*1840*/  SHF.R.U32.HI R17, RZ, 0xa, R17 ;  /* 0x0000000aff117819 */ /* 0x000fc80000011611 */
[----:B------:R-:W-:-:S05]  /*1850*/  LOP3.LUT R17, R17, 0x1f, RZ, 0xc0, !PT ;  /* 0x0000001f11117812 */ /* 0x000fca00078ec0ff */
[----:B------:R-:W-:-:S05]  /*1860*/  IMAD.IADD R17, R16, 0x1, R17 ;  /* 0x0000000110117824 */ /* 0x000fca00078e0211 */
[----:B------:R-:W-:Y:S01]  /*1870*/  LOP3.LUT R17, R17, 0xe0, RZ, 0xc0, !PT ;  /* 0x000000e011117812 */ /* 0x000fe200078ec0ff */
[----:B--2---:R-:W-:Y:S02]  /*1880*/  DADD R22, -R14, R22 ;  /* 0x000000000e167229 */ /* 0x004fe40000000116 */
[----:B---3--:R-:W-:-:S05]  /*1890*/  DADD R18, -R18, R20 ;  /* 0x0000000012127229 */ /* 0x008fca0000000114 */
[----:B------:R-:W-:Y:S04]  /*18a0*/  STG.E.64 desc[UR12][R28.64], R22 ;  /* 0x000000161c007986 */ /* 0x000fe8000c101b0c */
[----:B------:R0:W-:Y:S04]  /*18b0*/  STG.E.64 desc[UR12][R28.64+0x8], R18 ;  /* 0x000008121c007986 */ /* 0x0001e8000c101b0c */
[----:B------:R-:W2:Y:S04]  /*18c0*/  LDG.E.64 R14, desc[UR12][R8.64] ;  /* 0x0000000c080e7981 */ /* 0x000ea8000c1e1b00 */
[----:B------:R-:W2:Y:S01]  /*18d0*/  LDG.E.64 R20, desc[UR12][R8.64+0x8] ;  /* 0x0000080c08147981 */ /* 0x000ea2000c1e1b00 */
[----:B------:R-:W-:-:S05]  /*18e0*/  IMAD.MOV R17, RZ, RZ, -R17 ;  /* 0x000000ffff117224 */ /* 0x000fca00078e0a11 */
[----:B------:R-:W-:-:S05]  /*18f0*/  PRMT R17, R17, 0x7710, RZ ;  /* 0x0000771011117816 */ /* 0x000fca00000000ff */
[----:B------:R-:W-:-:S05]  /*1900*/  IMAD.IADD R16, R16, 0x1, R17 ;  /* 0x0000000110107824 */ /* 0x000fca00078e0211 */
[----:B------:R-:W-:-:S04]  /*1910*/  LOP3.LUT R16, R16, 0xffff, RZ, 0xc0, !PT ;  /* 0x0000ffff10107812 */ /* 0x000fc800078ec0ff */
[----:B0-----:R-:W-:Y:S02]  /*1920*/  PRMT R18, R16, 0x8880, RZ ;  /* 0x0000888010127816 */ /* 0x001fe400000000ff */
[----:B------:R-:W3:Y:S02]  /*1930*/  LDG.E.64 R16, desc[UR12][R10.64+0x8] ;  /* 0x0000080c0a107981 */ /* 0x000ee4000c1e1b00 */
[----:B------:R-:W-:Y:S02]  /*1940*/  IADD3 R22, PT, PT, R27, R18, RZ ;  /* 0x000000121b167210 */ /* 0x000fe40007ffe0ff */
[----:B------:R-:W4:Y:S03]  /*1950*/  LDG.E.64 R18, desc[UR12][R10.64] ;  /* 0x0000000c0a127981 */ /* 0x000f26000c1e1b00 */
[----:B------:R-:W-:-:S04]  /*1960*/  IMAD R27, R22, 0x20, R3 ;  /* 0x00000020161b7824 */ /* 0x000fc800078e0203 */
[----:B------:R-:W-:-:S04]  /*1970*/  VIADD R25, R27, UR6 ;  /* 0x000000061b197c36 */ /* 0x000fc80008000000 */
[----:B------:R-:W-:Y:S01]  /*1980*/  IMAD.WIDE R24, R25, 0x10, R6 ;  /* 0x0000001019187825 */ /* 0x000fe200078e0206 */
[----:B--2---:R-:W-:Y:S02]  /*1990*/  DFMA R22, -RZ, R14, R20 ;  /* 0x0000000eff16722b */ /* 0x004fe40000000114 */
[----:B------:R-:W-:Y:S02]  /*19a0*/  DFMA R20, -RZ, R20, -R14 ;  /* 0x00000014ff14722b */ /* 0x000fe4000000090e */
        /* <DEDUP_REMOVED lines=10> */
[----:B-----5:R-:W-:Y:S01]  /*1a50*/  DFMA R22, R16, R24, R22 ;  /* 0x000000181016722b */ /* 0x020fe20000000016 */
[----:B------:R-:W-:-:S05]  /*1a60*/  IMAD.WIDE R16, R27, 0x10, R12 ;  /* 0x000000101b107825 */ /* 0x000fca00078e020c */
[----:B------:R-:W2:Y:S04]  /*1a70*/  LDG.E.64 R18, desc[UR12][R16.64] ;  /* 0x0000000c10127981 */ /* 0x000ea8000c1e1b00 */
[----:B------:R-:W3:Y:S01]  /*1a80*/  LDG.E.64 R20, desc[UR12][R16.64+0x8] ;  /* 0x0000080c10147981 */ /* 0x000ee2000c1e1b00 */
[----:B------:R-:W-:Y:S01]  /*1a90*/  DFMA R14, R28, R24, -R14 ;  /* 0x000000181c0e722b */ /* 0x000fe2000000080e */
[----:B------:R-:W-:-:S04]  /*1aa0*/  VIADD R25, R27, 0x100000 ;  /* 0x001000001b197836 */ /* 0x000fc80000000000 */
[----:B------:R-:W-:Y:S01]  /*1ab0*/  IMAD.WIDE.U32 R24, R25, 0x10, R12 ;  /* 0x0000001019187825 */ /* 0x000fe200078e000c */
[----:B--2---:R-:W-:Y:S02]  /*1ac0*/  DADD R18, R22, R18 ;  /* 0x0000000016127229 */ /* 0x004fe40000000012 */
[----:B---3--:R-:W-:-:S05]  /*1ad0*/  DADD R20, R14, R20 ;  /* 0x000000000e147229 */ /* 0x008fca0000000014 */
[----:B------:R0:W-:Y:S04]  /*1ae0*/  STG.E.64 desc[UR12][R16.64], R18 ;  /* 0x0000001210007986 */ /* 0x0001e8000c101b0c */
[----:B------:R1:W-:Y:S04]  /*1af0*/  STG.E.64 desc[UR12][R16.64+0x8], R20 ;  /* 0x0000081410007986 */ /* 0x0003e8000c101b0c */
[----:B0-----:R-:W2:Y:S04]  /*1b00*/  LDG.E.64 R18, desc[UR12][R24.64+0x8] ;  /* 0x0000080c18127981 */ /* 0x001ea8000c1e1b00 */
[----:B-1----:R-:W3:Y:S01]  /*1b10*/  LDG.E.64 R20, desc[UR12][R24.64] ;  /* 0x0000000c18147981 */ /* 0x002ee2000c1e1b00 */
[----:B------:R-:W-:-:S02]  /*1b20*/  DFMA R28, -RZ, R22, R14 ;  /* 0x00000016ff1c722b */ /* 0x000fc4000000010e */
[----:B------:R-:W-:-:S08]  /*1b30*/  DFMA R14, -RZ, R14, -R22 ;  /* 0x0000000eff0e722b */ /* 0x000fd00000000916 */
[----:B--2---:R-:W-:Y:S02]  /*1b40*/  DADD R14, R14, R18 ;  /* 0x000000000e0e7229 */ /* 0x004fe40000000012 */
[----:B---3--:R-:W-:-:S05]  /*1b50*/  DADD R28, R28, R20 ;  /* 0x000000001c1c7229 */ /* 0x008fca0000000014 */
[----:B------:R0:W-:Y:S04]  /*1b60*/  STG.E.64 desc[UR12][R24.64+0x8], R14 ;  /* 0x0000080e18007986 */ /* 0x0001e8000c101b0c */
[----:B------:R1:W-:Y:S04]  /*1b70*/  STG.E.64 desc[UR12][R24.64], R28 ;  /* 0x0000001c18007986 */ /* 0x0003e8000c101b0c */
[----:B------:R-:W2:Y:S04]  /*1b80*/  LDG.E.64 R18, desc[UR12][R8.64] ;  /* 0x0000000c08127981 */ /* 0x000ea8000c1e1b00 */
[----:B------:R-:W2:Y:S04]  /*1b90*/  LDG.E.64 R22, desc[UR12][R8.64+0x8] ;  /* 0x0000080c08167981 */ /* 0x000ea8000c1e1b00 */
[----:B0-----:R-:W3:Y:S01]  /*1ba0*/  LDG.E.64 R14, desc[UR12][R10.64+0x8] ;  /* 0x0000080c0a0e7981 */ /* 0x001ee2000c1e1b00 */
[----:B------:R-:W-:-:S03]  /*1bb0*/  ULEA UR4, UR5, UR4, 0x15 ;  /* 0x0000000405047291 */ /* 0x000fc6000f8ea8ff */
[----:B------:R-:W4:Y:S03]  /*1bc0*/  LDG.E.64 R20, desc[UR12][R10.64] ;  /* 0x0000000c0a147981 */ /* 0x000f26000c1e1b00 */
[----:B------:R-:W-:-:S04]  /*1bd0*/  VIADD R17, R0, UR4 ;  /* 0x0000000400117c36 */ /* 0x000fc80008000000 */
[----:B-1----:R-:W-:-:S05]  /*1be0*/  IMAD.WIDE R28, R17, 0x10, R6 ;  /* 0x00000010111c7825 */ /* 0x002fca00078e0206 */
[----:B------:R-:W5:Y:S01]  /*1bf0*/  LDG.E.64 R16, desc[UR12][R28.64] ;  /* 0x0000000c1c107981 */ /* 0x000f62000c1e1b00 */
[----:B--2---:R-:W-:Y:S02]  /*1c00*/  DFMA R24, -RZ, R22, -R18 ;  /* 0x00000016ff18722b */ /* 0x004fe40000000912 */
[----:B------:R-:W-:Y:S01]  /*1c10*/  DFMA R22, RZ, R18, -R22 ;  /* 0x00000012ff16722b */ /* 0x000fe20000000816 */
[----:B------:R-:W2:Y:S07]  /*1c20*/  LDG.E.64 R18, desc[UR12][R28.64+0x8] ;  /* 0x0000080c1c127981 */ /* 0x000eae000c1e1b00 */
[----:B---3--:R-:W-:-:S02]  /*1c30*/  DADD R14, R22, R14 ;  /* 0x00000000160e7229 */ /* 0x008fc4000000000e */
[----:B----4-:R-:W-:-:S06]  /*1c40*/  DADD R20, R24, R20 ;  /* 0x0000000018147229 */ /* 0x010fcc0000000014 */
[----:B------:R-:W-:Y:S02]  /*1c50*/  DMUL R22, R14, 0.5 ;  /* 0x3fe000000e167828 */ /* 0x000fe40000000000 */
[----:B------:R-:W-:-:S06]  /*1c60*/  DMUL R24, RZ, -R14 ;  /* 0x8000000eff187228 */ /* 0x000fcc0000000000 */
[----:B------:R-:W-:Y:S01]  /*1c70*/  DFMA R14, RZ, R20, R22 ;  /* 0x00000014ff0e722b */ /* 0x000fe20000000016 */
[----:B------:R-:W-:Y:S02]  /*1c80*/  LEA R22, R2, R4, 0xa ;  /* 0x0000000402167211 */ /* 0x000fe400078e50ff */
[----:B------:R-:W-:Y:S01]  /*1c90*/  LEA R23, R26, 0xfffffc00, 0xa ;  /* 0xfffffc001a177811 */ /* 0x000fe200078e50ff */
[----:B------:R-:W-:Y:S02]  /*1ca0*/  DFMA R20, R20, 0.5, R24 ;  /* 0x3fe000001414782b */ /* 0x000fe40000000018 */
[----:B------:R-:W-:Y:S01]  /*1cb0*/  IMAD.SHL.U32 R22, R22, 0x20, RZ ;  /* 0x0000002016167824 */ /* 0x000fe200078e00ff */
[----:B------:R-:W-:-:S04]  /*1cc0*/  LOP3.LUT R23, R23, 0x7c00, RZ, 0xc0, !PT ;  /* 0x00007c0017177812 */ /* 0x000fc800078ec0ff */
[----:B------:R-:W-:Y:S01]  /*1cd0*/  IADD3 R23, PT, PT, R3, R23, R22 ;  /* 0x0000001703177210 */ /* 0x000fe20007ffe016 */
[C---:B--2---:R-:W-:Y:S02]  /*1ce0*/  DMUL R24, R14.reuse, R18 ;  /* 0x000000120e187228 */ /* 0x044fe40000000000 */
[----:B-----5:R-:W-:-:S06]  /*1cf0*/  DMUL R14, R14, R16 ;  /* 0x000000100e0e7228 */ /* 0x020fcc0000000000 */
[C---:B------:R-:W-:Y:S01]  /*1d00*/  DFMA R24, R20.reuse, R16, -R24 ;  /* 0x000000101418722b */ /* 0x040fe20000000818 */
[----:B------:R-:W-:Y:S01]  /*1d10*/  IMAD.WIDE R16, R23, 0x10, R12 ;  /* 0x0000001017107825 */ /* 0x000fe200078e020c */
[----:B------:R-:W-:-:S04]  /*1d20*/  DFMA R14, R20, R18, R14 ;  /* 0x00000012140e722b */ /* 0x000fc8000000000e */
[----:B------:R-:W2:Y:S04]  /*1d30*/  LDG.E.64 R20, desc[UR12][R16.64] ;  /* 0x0000000c10147981 */ /* 0x000ea8000c1e1b00 */
[----:B------:R-:W3:Y:S01]  /*1d40*/  LDG.E.64 R18, desc[UR12][R16.64+0x8] ;  /* 0x0000080c10127981 */ /* 0x000ee2000c1e1b00 */
[----:B------:R-:W-:-:S04]  /*1d50*/  VIADD R29, R23, 0x100000 ;  /* 0x00100000171d7836 */ /* 0x000fc80000000000 */
[----:B------:R-:W-:Y:S01]  /*1d60*/  IMAD.WIDE.U32 R28, R29, 0x10, R12 ;  /* 0x000000101d1c7825 */ /* 0x000fe200078e000c */
[----:B--2---:R-:W-:Y:S02]  /*1d70*/  DADD R20, R24, R20 ;  /* 0x0000000018147229 */ /* 0x004fe40000000014 */
[----:B---3--:R-:W-:-:S05]  /*1d80*/  DADD R18, R14, R18 ;  /* 0x000000000e127229 */ /* 0x008fca0000000012 */
[----:B------:R0:W-:Y:S04]  /*1d90*/  STG.E.64 desc[UR12][R16.64], R20 ;  /* 0x0000001410007986 */ /* 0x0001e8000c101b0c */
[----:B------:R1:W-:Y:S01]  /*1da0*/  STG.E.64 desc[UR12][R16.64+0x8], R18 ;  /* 0x0000081210007986 */ /* 0x0003e2000c101b0c */
[----:B0-----:R-:W-:Y:S02]  /*1db0*/  DFMA R20, RZ, R24, -R14 ;  /* 0x00000018ff14722b */ /* 0x001fe4000000080e */
[----:B-1----:R-:W-:Y:S01]  /*1dc0*/  DFMA R18, -RZ, R14, -R24 ;  /* 0x0000000eff12722b */ /* 0x002fe20000000918 */
[----:B------:R-:W2:Y:S04]  /*1dd0*/  LDG.E.64 R14, desc[UR12][R28.64+0x8] ;  /* 0x0000080c1c0e7981 */ /* 0x000ea8000c1e1b00 */
[----:B------:R-:W3:Y:S01]  /*1de0*/  LDG.E.64 R24, desc[UR12][R28.64] ;  /* 0x0000000c1c187981 */ /* 0x000ee2000c1e1b00 */
[----:B------:R-:W-:-:S05]  /*1df0*/  VIADD R26, R26, 0x1 ;  /* 0x000000011a1a7836 */ /* 0x000fca0000000000 */
[----:B------:R-:W-:-:S04]  /*1e00*/  PRMT R16, R26, 0x8880, RZ ;  /* 0x000088801a107816 */ /* 0x000fc800000000ff */
[----:B------:R-:W-:-:S04]  /*1e10*/  PRMT R16, R16, 0x7710, RZ ;  /* 0x0000771010107816 */ /* 0x000fc800000000ff */
[----:B------:R-:W-:-:S04]  /*1e20*/  SHF.R.U32.HI R16, RZ, 0xa, R16 ;  /* 0x0000000aff107819 */ /* 0x000fc80000011610 */
[----:B------:R-:W-:-:S04]  /*1e30*/  LOP3.LUT R17, R16, 0x1f, RZ, 0xc0, !PT ;  /* 0x0000001f10117812 */ /* 0x000fc800078ec0ff */
[----:B------:R-:W-:-:S04]  /*1e40*/  IADD3 R17, PT, PT, R26, R17, RZ ;  /* 0x000000111a117210 */ /* 0x000fc80007ffe0ff */
[----:B------:R-:W-:Y:S01]  /*1e50*/  LOP3.LUT R17, R17, 0xe0, RZ, 0xc0, !PT ;  /* 0x000000e011117812 */ /* 0x000fe200078ec0ff */
[----:B--2---:R-:W-:Y:S02]  /*1e60*/  DADD R14, R20, R14 ;  /* 0x00000000140e7229 */ /* 0x004fe4000000000e */
[----:B---3--:R-:W-:-:S05]  /*1e70*/  DADD R24, R18, R24 ;  /* 0x0000000012187229 */ /* 0x008fca0000000018 */
[----:B------:R0:W-:Y:S04]  /*1e80*/  STG.E.64 desc[UR12][R28.64+0x8], R14 ;  /* 0x0000080e1c007986 */ /* 0x0001e8000c101b0c */
[----:B------:R1:W-:Y:S04]  /*1e90*/  STG.E.64 desc[UR12][R28.64], R24 ;  /* 0x000000181c007986 */ /* 0x0003e8000c101b0c */
[----:B------:R-:W2:Y:S01]  /*1ea0*/  LDG.E.64 R20, desc[UR12][R8.64+0x8] ;  /* 0x0000080c08147981 */ /* 0x000ea2000c1e1b00 */
[----:B------:R-:W-:-:S03]  /*1eb0*/  IMAD.MOV R17, RZ, RZ, -R17 ;  /* 0x000000ffff117224 */ /* 0x000fc600078e0a11 */
[----:B------:R-:W3:Y:S04]  /*1ec0*/  LDG.E.64 R18, desc[UR12][R10.64+0x8] ;  /* 0x0000080c0a127981 */ /* 0x000ee8000c1e1b00 */
[----:B0-----:R-:W2:Y:S01]  /*1ed0*/  LDG.E.64 R14, desc[UR12][R8.64] ;  /* 0x0000000c080e7981 */ /* 0x001ea2000c1e1b00 */
[----:B------:R-:W-:-:S05]  /*1ee0*/  PRMT R17, R17, 0x7710, RZ ;  /* 0x0000771011117816 */ /* 0x000fca00000000ff */
[----:B------:R-:W-:-:S05]  /*1ef0*/  IMAD.IADD R26, R26, 0x1, R17 ;  /* 0x000000011a1a7824 */ /* 0x000fca00078e0211 */
[----:B------:R-:W-:-:S05]  /*1f00*/  PRMT R17, R26, 0x8880, RZ ;  /* 0x000088801a117816 */ /* 0x000fca00000000ff */
[----:B------:R-:W-:Y:S02]  /*1f10*/  IMAD R22, R17, 0x400, R22 ;  /* 0x0000040011167824 */ /* 0x000fe400078e0216 */
[----:B------:R-:W4:Y:S03]  /*1f20*/  LDG.E.64 R16, desc[UR12][R10.64] ;  /* 0x0000000c0a107981 */ /* 0x000f26000c1e1b00 */
[----:B-1----:R-:W-:-:S05]  /*1f30*/  IADD3 R29, PT, PT, R3, R22, RZ ;  /* 0x00000016031d7210 */ /* 0x002fca0007ffe0ff */
[----:B------:R-:W-:-:S04]  /*1f40*/  VIADD R25, R29, UR4 ;  /* 0x000000041d197c36 */ /* 0x000fc80008000000 */
        /* <DEDUP_REMOVED lines=10> */
[----:B------:R-:W-:Y:S01]  /*1ff0*/  DFMA R20, R16, 0.5, R20 ;  /* 0x3fe000001014782b */ /* 0x000fe20000000014 */
[----:B------:R-:W-:-:S05]  /*2000*/  IMAD.WIDE R16, R29, 0x10, R12 ;  /* 0x000000101d107825 */ /* 0x000fca00078e020c */
[----:B------:R-:W3:Y:S01]  /*2010*/  LDG.E.64 R22, desc[UR12][R16.64+0x8] ;  /* 0x0000080c10167981 */ /* 0x000ee2000c1e1b00 */
[-C--:B--2---:R-:W-:Y:S02]  /*2020*/  DMUL R18, R26, R14.reuse ;  /* 0x0000000e1a127228 */ /* 0x084fe40000000000 */
[----:B------:R-:W-:-:S06]  /*2030*/  DMUL R14, R20, R14 ;  /* 0x0000000e140e7228 */ /* 0x000fcc0000000000 */
[-C--:B-----5:R-:W-:Y:S01]  /*2040*/  DFMA R18, R20, R24.reuse, R18 ;  /* 0x000000181412722b */ /* 0x0a0fe20000000012 */
[----:B------:R-:W2:Y:S01]  /*2050*/  LDG.E.64 R20, desc[UR12][R16.64] ;  /* 0x0000000c10147981 */ /* 0x000ea2000c1e1b00 */
[----:B------:R-:W-:Y:S01]  /*2060*/  DFMA R14, R26, R24, -R14 ;  /* 0x000000181a0e722b */ /* 0x000fe2000000080e */
[----:B------:R-:W-:-:S07]  /*2070*/  VIADD R25, R29, 0x100000 ;  /* 0x001000001d197836 */ /* 0x000fce0000000000 */
[----:B---3--:R-:W-:-:S07]  /*2080*/  DADD R22, R14, R22 ;  /* 0x000000000e167229 */ /* 0x008fce0000000016 */
[----:B------:R0:W-:Y:S01]  /*2090*/  STG.E.64 desc[UR12][R16.64+0x8], R22 ;  /* 0x0000081610007986 */ /* 0x0001e2000c101b0c */
[----:B--2---:R-:W-:Y:S01]  /*20a0*/  DADD R28, R18, R20 ;  /* 0x00000000121c7229 */ /* 0x004fe20000000014 */
[----:B------:R-:W-:-:S06]  /*20b0*/  IMAD.WIDE.U32 R20, R25, 0x10, R12 ;  /* 0x0000001019147825 */ /* 0x000fcc00078e000c */
[----:B------:R-:W-:Y:S04]  /*20c0*/  STG.E.64 desc[UR12][R16.64], R28 ;  /* 0x0000001c10007986 */ /* 0x000fe8000c101b0c */
[----:B------:R-:W2:Y:S04]  /*20d0*/  LDG.E.64 R24, desc[UR12][R20.64] ;  /* 0x0000000c14187981 */ /* 0x000ea8000c1e1b00 */
[----:B0-----:R-:W3:Y:S01]  /*20e0*/  LDG.E.64 R22, desc[UR12][R20.64+0x8] ;  /* 0x0000080c14167981 */ /* 0x001ee2000c1e1b00 */
[----:B------:R-:W-:Y:S02]  /*20f0*/  DFMA R26, -RZ, R14, -R18 ;  /* 0x0000000eff1a722b */ /* 0x000fe40000000912 */
[----:B------:R-:W-:-:S06]  /*2100*/  DFMA R14, RZ, R18, -R14 ;  /* 0x00000012ff0e722b */ /* 0x000fcc000000080e */
[----:B--2---:R-:W-:Y:S02]  /*2110*/  DADD R26, -R26, R24 ;  /* 0x000000001a1a7229 */ /* 0x004fe40000000118 */
[----:B---3--:R-:W-:-:S05]  /*2120*/  DADD R14, -R14, R22 ;  /* 0x000000000e0e7229 */ /* 0x008fca0000000116 */
[----:B------:R0:W-:Y:S04]  /*2130*/  STG.E.64 desc[UR12][R20.64], R26 ;  /* 0x0000001a14007986 */ /* 0x0001e8000c101b0c */
[----:B------:R1:W-:Y:S04]  /*2140*/  STG.E.64 desc[UR12][R20.64+0x8], R14 ;  /* 0x0000080e14007986 */ /* 0x0003e8000c101b0c */
[----:B------:R-:W2:Y:S04]  /*2150*/  LDG.E.64 R22, desc[UR12][R8.64] ;  /* 0x0000000c08167981 */ /* 0x000ea8000c1e1b00 */
[----:B------:R-:W2:Y:S04]  /*2160*/  LDG.E.64 R24, desc[UR12][R8.64+0x8] ;  /* 0x0000080c08187981 */ /* 0x000ea8000c1e1b00 */
[----:B0-----:R-:W3:Y:S04]  /*2170*/  LDG.E.64 R26, desc[UR12][R10.64] ;  /* 0x0000000c0a1a7981 */ /* 0x001ee8000c1e1b00 */
[----:B-1----:R-:W4:Y:S01]  /*2180*/  LDG.E.64 R14, desc[UR12][R10.64+0x8] ;  /* 0x0000080c0a0e7981 */ /* 0x002f22000c1e1b00 */
[----:B------:R-:W-:-:S06]  /*2190*/  ULEA UR4, UR5, UR4, 0x14 ;  /* 0x0000000405047291 */ /* 0x000fcc000f8ea0ff */
[----:B------:R-:W-:Y:S01]  /*21a0*/  VIADD R29, R0, UR4 ;  /* 0x00000004001d7c36 */ /* 0x000fe20008000000 */
[----:B------:R-:W-:-:S05]  /*21b0*/  IADD3 R0, PT, PT, R4, R5, RZ ;  /* 0x0000000504007210 */ /* 0x000fca0007ffe0ff */
[----:B------:R-:W-:Y:S01]  /*21c0*/  IMAD.SHL.U32 R0, R0, 0x20, RZ ;  /* 0x0000002000007824 */ /* 0x000fe200078e00ff */
[----:B--2---:R-:W-:Y:S02]  /*21d0*/  DFMA R18, -RZ, R24, -R22 ;  /* 0x00000018ff12722b */ /* 0x004fe40000000916 */
[----:B------:R-:W-:Y:S01]  /*21e0*/  DFMA R16, -RZ, R22, R24 ;  /* 0x00000016ff10722b */ /* 0x000fe20000000118 */
[----:B------:R-:W-:Y:S01]  /*21f0*/  IMAD.WIDE R24, R29, 0x10, R6 ;  /* 0x000000101d187825 */ /* 0x000fe200078e0206 */
[----:B------:R-:W-:-:S04]  /*2200*/  LEA R22, R2, 0xffff8000, 0xf ;  /* 0xffff800002167811 */ /* 0x000fc800078e78ff */
[----:B----4-:R-:W-:Y:S01]  /*2210*/  DADD R20, R18, R14 ;  /* 0x0000000012147229 */ /* 0x010fe2000000000e */
[----:B------:R0:W2:Y:S01]  /*2220*/  LDG.E.64 R4, desc[UR12][R24.64] ;  /* 0x0000000c18047981 */ /* 0x0000a2000c1e1b00 */
[----:B------:R-:W-:-:S03]  /*2230*/  LOP3.LUT R22, R22, 0xf8000, RZ, 0xc0, !PT ;  /* 0x000f800016167812 */ /* 0x000fc600078ec0ff */
[----:B------:R-:W0:Y:S01]  /*2240*/  LDG.E.64 R14, desc[UR12][R24.64+0x8] ;  /* 0x0000080c180e7981 */ /* 0x000e22000c1e1b00 */
[----:B---3--:R-:W-:Y:S01]  /*2250*/  DADD R26, R16, R26 ;  /* 0x00000000101a7229 */ /* 0x008fe2000000001a */
[----:B------:R-:W-:Y:S01]  /*2260*/  IADD3 R29, PT, PT, R3, R22, R0 ;  /* 0x00000016031d7210 */ /* 0x000fe20007ffe000 */
[----:B------:R-:W-:Y:S02]  /*2270*/  DMUL R18, RZ, -R20 ;  /* 0x80000014ff127228 */ /* 0x000fe40000000000 */
[----:B------:R-:W-:Y:S02]  /*2280*/  DMUL R20, R20, 0.5 ;  /* 0x3fe0000014147828 */ /* 0x000fe40000000000 */
[----:B------:R-:W-:-:S04]  /*2290*/  IMAD.WIDE R16, R29, 0x10, R12 ;  /* 0x000000101d107825 */ /* 0x000fc800078e020c */
[----:B------:R-:W-:Y:S01]  /*22a0*/  DFMA R18, R26, 0.5, R18 ;  /* 0x3fe000001a12782b */ /* 0x000fe20000000012 */
[----:B------:R-:W3:Y:S01]  /*22b0*/  LDG.E.64 R22, desc[UR12][R16.64+0x8] ;  /* 0x0000080c10167981 */ /* 0x000ee2000c1e1b00 */
[----:B------:R-:W-:-:S03]  /*22c0*/  DFMA R26, RZ, R26, R20 ;  /* 0x0000001aff1a722b */ /* 0x000fc60000000014 */
[----:B------:R-:W4:Y:S05]  /*22d0*/  LDG.E.64 R20, desc[UR12][R16.64] ;  /* 0x0000000c10147981 */ /* 0x000f2a000c1e1b00 */
[C---:B0-----:R-:W-:Y:S02]  /*22e0*/  DMUL R24, R26.reuse, R14 ;  /* 0x0000000e1a187228 */ /* 0x041fe40000000000 */
[----:B--2---:R-:W-:-:S06]  /*22f0*/  DMUL R26, R26, R4 ;  /* 0x000000041a1a7228 */ /* 0x004fcc0000000000 */
[C---:B------:R-:W-:Y:S02]  /*2300*/  DFMA R24, R18.reuse, R4, -R24 ;  /* 0x000000041218722b */ /* 0x040fe40000000818 */
[----:B------:R-:W-:Y:S01]  /*2310*/  DFMA R26, R18, R14, R26 ;  /* 0x0000000e121a722b */ /* 0x000fe2000000001a */
[----:B------:R-:W-:-:S05]  /*2320*/  VIADD R19, R29, 0x100000 ;  /* 0x001000001d137836 */ /* 0x000fca0000000000 */
[----:B----4-:R-:W-:Y:S02]  /*2330*/  DADD R20, R24, R20 ;  /* 0x0000000018147229 */ /* 0x010fe40000000014 */
[----:B---3--:R-:W-:Y:S01]  /*2340*/  DADD R28, R26, R22 ;  /* 0x000000001a1c7229 */ /* 0x008fe20000000016 */
[----:B------:R-:W-:-:S04]  /*2350*/  IMAD.WIDE.U32 R18, R19, 0x10, R12 ;  /* 0x0000001013127825 */ /* 0x000fc800078e000c */
[----:B------:R0:W-:Y:S04]  /*2360*/  STG.E.64 desc[UR12][R16.64], R20 ;  /* 0x0000001410007986 */ /* 0x0001e8000c101b0c */
[----:B------:R1:W-:Y:S04]  /*2370*/  STG.E.64 desc[UR12][R16.64+0x8], R28 ;  /* 0x0000081c10007986 */ /* 0x0003e8000c101b0c */
[----:B------:R-:W2:Y:S04]  /*2380*/  LDG.E.64 R14, desc[UR12][R18.64] ;  /* 0x0000000c120e7981 */ /* 0x000ea8000c1e1b00 */
[----:B------:R-:W3:Y:S01]  /*2390*/  LDG.E.64 R4, desc[UR12][R18.64+0x8] ;  /* 0x0000080c12047981 */ /* 0x000ee2000c1e1b00 */
[----:B------:R-:W-:-:S05]  /*23a0*/  VIADD R2, R2, 0x1 ;  /* 0x0000000102027836 */ /* 0x000fca0000000000 */
[----:B------:R-:W-:-:S04]  /*23b0*/  PRMT R22, R2, 0x8880, RZ ;  /* 0x0000888002167816 */ /* 0x000fc800000000ff */
[----:B------:R-:W-:-:S04]  /*23c0*/  PRMT R22, R22, 0x7710, RZ ;  /* 0x0000771016167816 */ /* 0x000fc800000000ff */
[----:B------:R-:W-:-:S04]  /*23d0*/  SHF.R.U32.HI R22, RZ, 0xa, R22 ;  /* 0x0000000aff167819 */ /* 0x000fc80000011616 */
[----:B------:R-:W-:-:S04]  /*23e0*/  LOP3.LUT R23, R22, 0x1f, RZ, 0xc0, !PT ;  /* 0x0000001f16177812 */ /* 0x000fc800078ec0ff */
[----:B0-----:R-:W-:Y:S01]  /*23f0*/  IADD3 R20, PT, PT, R2, R23, RZ ;  /* 0x0000001702147210 */ /* 0x001fe20007ffe0ff */
[----:B------:R-:W-:Y:S02]  /*2400*/  DFMA R22, -RZ, R24, R26 ;  /* 0x00000018ff16722b */ /* 0x000fe4000000011a */
[----:B------:R-:W-:Y:S01]  /*2410*/  DFMA R24, -RZ, R26, -R24 ;  /* 0x0000001aff18722b */ /* 0x000fe20000000918 */
[----:B------:R-:W-:-:S05]  /*2420*/  LOP3.LUT R20, R20, 0xe0, RZ, 0xc0, !PT ;  /* 0x000000e014147812 */ /* 0x000fca00078ec0ff */
[----:B------:R-:W-:Y:S01]  /*2430*/  IMAD.MOV R20, RZ, RZ, -R20 ;  /* 0x000000ffff147224 */ /* 0x000fe200078e0a14 */
[----:B--2---:R-:W-:Y:S02]  /*2440*/  DADD R22, -R22, R14 ;  /* 0x0000000016167229 */ /* 0x004fe4000000010e */
[----:B---3--:R-:W-:Y:S02]  /*2450*/  DADD R24, -R24, R4 ;  /* 0x0000000018187229 */ /* 0x008fe40000000104 */
[----:B------:R-:W-:-:S03]  /*2460*/  PRMT R5, R20, 0x7710, RZ ;  /* 0x0000771014057816 */ /* 0x000fc600000000ff */
[----:B------:R-:W-:Y:S02]  /*2470*/  STG.E.64 desc[UR12][R18.64], R22 ;  /* 0x0000001612007986 */ /* 0x000fe4000c101b0c */
[----:B------:R-:W-:Y:S02]  /*2480*/  IMAD.IADD R2, R2, 0x1, R5 ;  /* 0x0000000102027824 */ /* 0x000fe400078e0205 */
[----:B------:R0:W-:Y:S04]  /*2490*/  STG.E.64 desc[UR12][R18.64+0x8], R24 ;  /* 0x0000081812007986 */ /* 0x0001e8000c101b0c */
[----:B------:R-:W2:Y:S04]  /*24a0*/  LDG.E.64 R4, desc[UR12][R8.64] ;  /* 0x0000000c08047981 */ /* 0x000ea8000c1e1b00 */
[----:B-1----:R1:W2:Y:S01]  /*24b0*/  LDG.E.64 R16, desc[UR12][R8.64+0x8] ;  /* 0x0000080c08107981 */ /* 0x0022a2000c1e1b00 */
[----:B------:R-:W-:-:S03]  /*24c0*/  LOP3.LUT R2, R2, 0xffff, RZ, 0xc0, !PT ;  /* 0x0000ffff02027812 */ /* 0x000fc600078ec0ff */
[----:B------:R-:W3:Y:S01]  /*24d0*/  LDG.E.64 R14, desc[UR12][R10.64+0x8] ;  /* 0x0000080c0a0e7981 */ /* 0x000ee2000c1e1b00 */
[----:B------:R-:W-:-:S05]  /*24e0*/  PRMT R21, R2, 0x8880, RZ ;  /* 0x0000888002157816 */ /* 0x000fca00000000ff */
[----:B------:R-:W-:Y:S02]  /*24f0*/  IMAD R0, R21, 0x8000, R0 ;  /* 0x0000800015007824 */ /* 0x000fe400078e0200 */
[----:B------:R-:W4:Y:S03]  /*2500*/  LDG.E.64 R20, desc[UR12][R10.64] ;  /* 0x0000000c0a147981 */ /* 0x000f26000c1e1b00 */
[----:B------:R-:W-:-:S05]  /*2510*/  IADD3 R3, PT, PT, R3, R0, RZ ;  /* 0x0000000003037210 */ /* 0x000fca0007ffe0ff */
[----:B------:R-:W-:-:S04]  /*2520*/  VIADD R29, R3, UR4 ;  /* 0x00000004031d7c36 */ /* 0x000fc80008000000 */
[----:B------:R-:W-:-:S05]  /*2530*/  IMAD.WIDE R28, R29, 0x10, R6 ;  /* 0x000000101d1c7825 */ /* 0x000fca00078e0206 */
[----:B0-----:R-:W5:Y:S01]  /*2540*/  LDG.E.64 R24, desc[UR12][R28.64+0x8] ;  /* 0x0000080c1c187981 */ /* 0x001f62000c1e1b00 */
[----:B-1----:R-:W-:-:S03]  /*2550*/  IMAD.WIDE R8, R3, 0x10, R12 ;  /* 0x0000001003087825 */ /* 0x002fc600078e020c */
[----:B------:R-:W5:Y:S04]  /*2560*/  LDG.E.64 R22, desc[UR12][R28.64] ;  /* 0x0000000c1c167981 */ /* 0x000f68000c1e1b00 */
[----:B------:R-:W5:Y:S04]  /*2570*/  LDG.E.64 R18, desc[UR12][R8.64] ;  /* 0x0000000c08127981 */ /* 0x000f68000c1e1b00 */
[----:B------:R-:W5:Y:S01]  /*2580*/  LDG.E.64 R6, desc[UR12][R8.64+0x8] ;  /* 0x0000080c08067981 */ /* 0x000f62000c1e1b00 */
[----:B------:R-:W-:-:S04]  /*2590*/  VIADD R3, R3, 0x100000 ;  /* 0x0010000003037836 */ /* 0x000fc80000000000 */
[----:B------:R-:W-:Y:S01]  /*25a0*/  IMAD.WIDE.U32 R12, R3, 0x10, R12 ;  /* 0x00000010030c7825 */ /* 0x000fe200078e000c */
[----:B--2---:R-:W-:Y:S02]  /*25b0*/  DFMA R26, -RZ, R16, -R4 ;  /* 0x00000010ff1a722b */ /* 0x004fe40000000904 */
[----:B------:R-:W-:-:S06]  /*25c0*/  DFMA R4, -RZ, R4, R16 ;  /* 0x00000004ff04722b */ /* 0x000fcc0000000110 */
[----:B---3--:R-:W-:Y:S02]  /*25d0*/  DADD R14, -R26, R14 ;  /* 0x000000001a0e7229 */ /* 0x008fe4000000010e */
[----:B----4-:R-:W-:-:S06]  /*25e0*/  DADD R4, -R4, R20 ;  /* 0x0000000004047229 */ /* 0x010fcc0000000114 */
[----:B------:R-:W-:Y:S02]  /*25f0*/  DMUL R10, R14, 0.5 ;  /* 0x3fe000000e0a7828 */ /* 0x000fe40000000000 */
[----:B------:R-:W-:-:S06]  /*2600*/  DMUL R14, RZ, -R14 ;  /* 0x8000000eff0e7228 */ /* 0x000fcc0000000000 */
[----:B------:R-:W-:Y:S02]  /*2610*/  DFMA R10, RZ, R4, R10 ;  /* 0x00000004ff0a722b */ /* 0x000fe4000000000a */
[----:B------:R-:W-:-:S06]  /*2620*/  DFMA R4, R4, 0.5, R14 ;  /* 0x3fe000000404782b */ /* 0x000fcc000000000e */
[-C--:B-----5:R-:W-:Y:S02]  /*2630*/  DMUL R14, R10, R24.reuse ;  /* 0x000000180a0e7228 */ /* 0x0a0fe40000000000 */
[----:B------:R-:W-:-:S06]  /*2640*/  DMUL R24, R4, R24 ;  /* 0x0000001804187228 */ /* 0x000fcc0000000000 */
[-C--:B------:R-:W-:Y:S02]  /*2650*/  DFMA R4, R4, R22.reuse, R14 ;  /* 0x000000160404722b */ /* 0x080fe4000000000e */
[----:B------:R-:W-:-:S06]  /*2660*/  DFMA R24, R10, R22, -R24 ;  /* 0x000000160a18722b */ /* 0x000fcc0000000818 */
[----:B------:R-:W-:Y:S02]  /*2670*/  DADD R18, R4, R18 ;  /* 0x0000000004127229 */ /* 0x000fe40000000012 */
[----:B------:R-:W-:-:S05]  /*2680*/  DADD R6, R24, R6 ;  /* 0x0000000018067229 */ /* 0x000fca0000000006 */
[----:B------:R-:W-:Y:S04]  /*2690*/  STG.E.64 desc[UR12][R8.64], R18 ;  /* 0x0000001208007986 */ /* 0x000fe8000c101b0c */
[----:B------:R-:W-:Y:S04]  /*26a0*/  STG.E.64 desc[UR12][R8.64+0x8], R6 ;  /* 0x0000080608007986 */ /* 0x000fe8000c101b0c */
[----:B------:R-:W2:Y:S04]  /*26b0*/  LDG.E.64 R10, desc[UR12][R12.64] ;  /* 0x0000000c0c0a7981 */ /* 0x000ea8000c1e1b00 */
[----:B------:R-:W3:Y:S01]  /*26c0*/  LDG.E.64 R14, desc[UR12][R12.64+0x8] ;  /* 0x0000080c0c0e7981 */ /* 0x000ee2000c1e1b00 */
[----:B------:R-:W-:-:S02]  /*26d0*/  DFMA R2, -RZ, R4, R24 ;  /* 0x00000004ff02722b */ /* 0x000fc40000000118 */
[----:B------:R-:W-:-:S06]  /*26e0*/  DFMA R4, -RZ, R24, -R4 ;  /* 0x00000018ff04722b */ /* 0x000fcc0000000904 */
[----:B--2---:R-:W-:Y:S02]  /*26f0*/  DADD R2, R2, R10 ;  /* 0x0000000002027229 */ /* 0x004fe4000000000a */
[----:B---3--:R-:W-:-:S05]  /*2700*/  DADD R4, R4, R14 ;  /* 0x0000000004047229 */ /* 0x008fca000000000e */
[----:B------:R-:W-:Y:S04]  /*2710*/  STG.E.64 desc[UR12][R12.64], R2 ;  /* 0x000000020c007986 */ /* 0x000fe8000c101b0c */
[----:B------:R-:W-:Y:S01]  /*2720*/  STG.E.64 desc[UR12][R12.64+0x8], R4 ;  /* 0x000008040c007986 */ /* 0x000fe2000c101b0c */
[----:B------:R-:W-:Y:S05]  /*2730*/  EXIT ;  /* 0x000000000000794d */ /* 0x000fea0003800000 */
.L_x_5:
[----:B------:R-:W-:-:S00]  /*2740*/  BRA `(.L_x_5) ;  /* 0xfffffffc00fc7947 */ /* 0x000fc0000383ffff */
[----:B------:R-:W-:-:S00]  /*2750*/  NOP ;  /* 0x0000000000007918 */ /* 0x000fc00000000000 */
        /* <DEDUP_REMOVED lines=10> */
.L_x_16:


//--------------------- .text._Z15initInputFieldsP7ComplexS0_P17curandStateXORWOW --------------------------
	.section	.text._Z15initInputFieldsP7ComplexS0_P17curandStateXORWOW,"ax",@progbits
	.align	128
        .global         _Z15initInputFieldsP7ComplexS0_P17curandStateXORWOW
        .type           _Z15initInputFieldsP7ComplexS0_P17curandStateXORWOW,@function
        .size           _Z15initInputFieldsP7ComplexS0_P17curandStateXORWOW,(.L_x_17 - _Z15initInputFieldsP7ComplexS0_P17curandStateXORWOW)
        .other          _Z15initInputFieldsP7ComplexS0_P17curandStateXORWOW,@"STO_CUDA_ENTRY STV_DEFAULT"
_Z15initInputFieldsP7ComplexS0_P17curandStateXORWOW:
.text._Z15initInputFieldsP7ComplexS0_P17curandStateXORWOW:
[----:B------:R-:W-:Y:S01]  /*0000*/  LDC R1, c[0x0][0x37c] ;  /* 0x0000df00ff017b82 */ /* 0x000fe20000000800 */
[----:B------:R-:W0:Y:S07]  /*0010*/  S2R R3, SR_TID.X ;  /* 0x0000000000037919 */ /* 0x000e2e0000002100 */
[----:B------:R-:W0:Y:S08]  /*0020*/  S2UR UR4, SR_CTAID.X ;  /* 0x00000000000479c3 */ /* 0x000e300000002500 */
[----:B------:R-:W0:Y:S02]  /*0030*/  LDC R12, c[0x0][0x360] ;  /* 0x0000d800ff0c7b82 */ /* 0x000e240000000800 */
[----:B0-----:R-:W-:-:S05]  /*0040*/  IMAD R12, R12, UR4, R3 ;  /* 0x000000040c0c7c24 */ /* 0x001fca000f8e0203 */
[----:B------:R-:W-:-:S13]  /*0050*/  ISETP.GT.AND P0, PT, R12, 0xfffff, PT ;  /* 0x000fffff0c00780c */ /* 0x000fda0003f04270 */
[----:B------:R-:W-:Y:S05]  /*0060*/  @P0 EXIT ;  /* 0x000000000000094d */ /* 0x000fea0003800000 */
[----:B------:R-:W0:Y:S01]  /*0070*/  LDC.64 R2, c[0x0][0x390] ;  /* 0x0000e400ff027b82 */ /* 0x000e220000000a00 */
[----:B------:R-:W1:Y:S07]  /*0080*/  LDCU.64 UR4, c[0x0][0x358] ;  /* 0x00006b00ff0477ac */ /* 0x000e6e0008000a00 */
[----:B------:R-:W2:Y:S01]  /*0090*/  LDC.64 R24, c[0x0][0x380] ;  /* 0x0000e000ff187b82 */ /* 0x000ea20000000a00 */
[----:B0-----:R-:W-:-:S05]  /*00a0*/  IMAD.WIDE R2, R12, 0x30, R2 ;  /* 0x000000300c027825 */ /* 0x001fca00078e0202 */
[----:B-1----:R-:W3:Y:S04]  /*00b0*/  LDG.E.64 R10, desc[UR4][R2.64] ;  /* 0x00000004020a7981 */ /* 0x002ee8000c1e1b00 */
[----:B------:R-:W4:Y:S04]  /*00c0*/  LDG.E.64 R14, desc[UR4][R2.64+0x10] ;  /* 0x00001004020e7981 */ /* 0x000f28000c1e1b00 */
[----:B------:R-:W5:Y:S04]  /*00d0*/  LDG.E.64 R8, desc[UR4][R2.64+0x8] ;  /* 0x0000080402087981 */ /* 0x000f68000c1e1b00 */
[----:B------:R-:W2:Y:S04]  /*00e0*/  LDG.E.64 R6, desc[UR4][R2.64+0x18] ;  /* 0x0000180402067981 */ /* 0x000ea8000c1e1b00 */
[----:B------:R-:W2:Y:S04]  /*00f0*/  LDG.E.64 R4, desc[UR4][R2.64+0x28] ;  /* 0x0000280402047981 */ /* 0x000ea8000c1e1b00 */
[----:B------:R-:W2:Y:S01]  /*0100*/  LDG.E R13, desc[UR4][R2.64+0x20] ;  /* 0x00002004020d7981 */ /* 0x000ea2000c1e1900 */
[----:B---3--:R-:W-:-:S04]  /*0110*/  SHF.R.U32.HI R0, RZ, 0x2, R11 ;  /* 0x00000002ff007819 */ /* 0x008fc8000001160b */
[----:B------:R-:W-:Y:S01]  /*0120*/  LOP3.LUT R0, R0, R11, RZ, 0x3c, !PT ;  /* 0x0000000b00007212 */ /* 0x000fe200078e3cff */
[----:B----4-:R-:W-:Y:S01]  /*0130*/  IMAD.SHL.U32 R16, R15, 0x10, RZ ;  /* 0x000000100f107824 */ /* 0x010fe200078e00ff */
[----:B-----5:R-:W-:-:S03]  /*0140*/  SHF.R.U32.HI R17, RZ, 0x2, R8 ;  /* 0x00000002ff117819 */ /* 0x020fc60000011608 */
[----:B------:R-:W-:Y:S01]  /*0150*/  IMAD.SHL.U32 R11, R0, 0x2, RZ ;  /* 0x00000002000b7824 */ /* 0x000fe200078e00ff */
[----:B------:R-:W-:-:S04]  /*0160*/  LOP3.LUT R17, R17, R8, RZ, 0x3c, !PT ;  /* 0x0000000811117212 */ /* 0x000fc800078e3cff */
[----:B------:R-:W-:Y:S02]  /*0170*/  LOP3.LUT R11, R15, R16, R11, 0x96, !PT ;  /* 0x000000100f0b7212 */ /* 0x000fe400078e960b */
[----:B------:R-:W-:Y:S01]  /*0180*/  SHF.R.U32.HI R16, RZ, 0x2, R9 ;  /* 0x00000002ff107819 */ /* 0x000fe20000011609 */
[----:B------:R-:W-:Y:S01]  /*0190*/  IMAD.SHL.U32 R8, R17, 0x2, RZ ;  /* 0x0000000211087824 */ /* 0x000fe200078e00ff */
[----:B------:R-:W-:Y:S02]  /*01a0*/  LOP3.LUT R11, R11, R0, RZ, 0x3c, !PT ;  /* 0x000000000b0b7212 */ /* 0x000fe400078e3cff */
[----:B------:R-:W-:Y:S02]  /*01b0*/  LOP3.LUT R16, R16, R9, RZ, 0x3c, !PT ;  /* 0x0000000910107212 */ /* 0x000fe400078e3cff */
[----:B------:R-:W-:Y:S01]  /*01c0*/  SHF.R.U32.HI R20, RZ, 0x2, R11 ;  /* 0x00000002ff147819 */ /* 0x000fe2000001160b */
[----:B------:R-:W-:-:S05]  /*01d0*/  IMAD.SHL.U32 R0, R11, 0x10, RZ ;  /* 0x000000100b007824 */ /* 0x000fca00078e00ff */
[----:B------:R-:W-:Y:S01]  /*01e0*/  LOP3.LUT R0, R17, R8, R0, 0x96, !PT ;  /* 0x0000000811007212 */ /* 0x000fe200078e9600 */
[----:B------:R-:W-:Y:S01]  /*01f0*/  IMAD.SHL.U32 R8, R16, 0x2, RZ ;  /* 0x0000000210087824 */ /* 0x000fe200078e00ff */
[----:B------:R-:W-:Y:S02]  /*0200*/  SHF.R.U32.HI R17, RZ, 0x2, R14 ;  /* 0x00000002ff117819 */ /* 0x000fe4000001160e */
[----:B------:R-:W-:Y:S02]  /*0210*/  LOP3.LUT R9, R0, R11, RZ, 0x3c, !PT ;  /* 0x0000000b00097212 */ /* 0x000fe400078e3cff */
[----:B------:R-:W-:Y:S02]  /*0220*/  LOP3.LUT R17, R17, R14, RZ, 0x3c, !PT ;  /* 0x0000000e11117212 */ /* 0x000fe400078e3cff */
[----:B------:R-:W-:Y:S01]  /*0230*/  SHF.R.U32.HI R14, RZ, 0x2, R15 ;  /* 0x00000002ff0e7819 */ /* 0x000fe2000001160f */
[----:B------:R-:W-:Y:S01]  /*0240*/  IMAD.SHL.U32 R0, R9, 0x10, RZ ;  /* 0x0000001009007824 */ /* 0x000fe200078e00ff */
[----:B------:R-:W-:-:S04]  /*0250*/  SHF.R.U32.HI R22, RZ, 0x2, R9 ;  /* 0x00000002ff167819 */ /* 0x000fc80000011609 */
[----:B------:R-:W-:Y:S01]  /*0260*/  LOP3.LUT R29, R9, R0, R8, 0x96, !PT ;  /* 0x00000000091d7212 */ /* 0x000fe200078e9608 */
[----:B------:R-:W-:Y:S01]  /*0270*/  IMAD.SHL.U32 R8, R17, 0x2, RZ ;  /* 0x0000000211087824 */ /* 0x000fe200078e00ff */
[----:B------:R-:W-:Y:S02]  /*0280*/  LOP3.LUT R22, R22, R9, RZ, 0x3c, !PT ;  /* 0x0000000916167212 */ /* 0x000fe400078e3cff */
[----:B------:R-:W-:Y:S02]  /*0290*/  LOP3.LUT R29, R29, R16, RZ, 0x3c, !PT ;  /* 0x000000101d1d7212 */ /* 0x000fe400078e3cff */
[----:B------:R-:W-:Y:S01]  /*02a0*/  LOP3.LUT R16, R14, R15, RZ, 0x3c, !PT ;  /* 0x0000000f0e107212 */ /* 0x000fe200078e3cff */
[----:B------:R-:W-:Y:S01]  /*02b0*/  IMAD.SHL.U32 R28, R22, 0x2, RZ ;  /* 0x00000002161c7824 */ /* 0x000fe200078e00ff */
[----:B------:R-:W-:Y:S01]  /*02c0*/  IADD3 R14, PT, PT, R10, 0x587c5, R11 ;  /* 0x000587c50a0e7810 */ /* 0x000fe20007ffe00b */
[----:B------:R-:W-:Y:S01]  /*02d0*/  IMAD.SHL.U32 R0, R29, 0x10, RZ ;  /* 0x000000101d007824 */ /* 0x000fe200078e00ff */
[----:B------:R-:W-:Y:S01]  /*02e0*/  LOP3.LUT R11, R20, R11, RZ, 0x3c, !PT ;  /* 0x0000000b140b7212 */ /* 0x000fe200078e3cff */
[----:B------:R-:W-:-:S03]  /*02f0*/  IMAD.SHL.U32 R15, R16, 0x2, RZ ;  /* 0x00000002100f7824 */ /* 0x000fc600078e00ff */
[----:B------:R-:W-:Y:S02]  /*0300*/  LOP3.LUT R0, R17, R8, R0, 0x96, !PT ;  /* 0x0000000811007212 */ /* 0x000fe400078e9600 */
[----:B------:R-:W-:Y:S02]  /*0310*/  I2FP.F32.U32 R17, R14 ;  /* 0x0000000e00117245 */ /* 0x000fe40000201000 */
[----:B------:R-:W-:Y:S01]  /*0320*/  LOP3.LUT R23, R0, R29, RZ, 0x3c, !PT ;  /* 0x0000001d00177212 */ /* 0x000fe200078e3cff */
[----:B------:R-:W-:Y:S01]  /*0330*/  IMAD.MOV.U32 R0, RZ, RZ, 0x2f800000 ;  /* 0x2f800000ff007424 */ /* 0x000fe200078e00ff */
[----:B------:R-:W-:Y:S02]  /*0340*/  LEA.HI R8, R12, R12, RZ, 0x1 ;  /* 0x0000000c0c087211 */ /* 0x000fe400078f08ff */
[----:B------:R-:W-:Y:S01]  /*0350*/  IADD3 R26, PT, PT, R10, 0x161f14, R23 ;  /* 0x00161f140a1a7810 */ /* 0x000fe20007ffe017 */
[----:B------:R-:W-:Y:S02]  /*0360*/  IMAD.SHL.U32 R18, R23, 0x10, RZ ;  /* 0x0000001017127824 */ /* 0x000fe400078e00ff */
[----:B------:R-:W-:Y:S01]  /*0370*/  FFMA R20, R17, R0, 1.1641532182693481445e-10 ;  /* 0x2f00000011147423 */ /* 0x000fe20000000000 */
[----:B------:R-:W-:-:S02]  /*0380*/  I2FP.F32.U32 R27, R26 ;  /* 0x0000001a001b7245 */ /* 0x000fc40000201000 */
[----:B------:R-:W-:Y:S02]  /*0390*/  LOP3.LUT R19, R23, R18, R15, 0x96, !PT ;  /* 0x0000001217137212 */ /* 0x000fe400078e960f */
[----:B------:R-:W-:Y:S01]  /*03a0*/  LOP3.LUT R15, R8, 0xffe, RZ, 0xc0, !PT ;  /* 0x00000ffe080f7812 */ /* 0x000fe200078ec0ff */
[----:B------:R-:W0:Y:S01]  /*03b0*/  F2F.F64.F32 R20, R20 ;  /* 0x0000001400147310 */ /* 0x000e220000201800 */
[----:B------:R-:W-:Y:S01]  /*03c0*/  IADD3 R8, PT, PT, R10, 0xb0f8a, R9 ;  /* 0x000b0f8a0a087810 */ /* 0x000fe20007ffe009 */
[----:B------:R-:W-:Y:S01]  /*03d0*/  FFMA R27, R27, R0, 1.1641532182693481445e-10 ;  /* 0x2f0000001b1b7423 */ /* 0x000fe20000000000 */
[----:B------:R-:W-:Y:S01]  /*03e0*/  LOP3.LUT R17, R19, R16, RZ, 0x3c, !PT ;  /* 0x0000001013117212 */ /* 0x000fe200078e3cff */
[----:B------:R-:W-:Y:S01]  /*03f0*/  IMAD.IADD R15, R12, 0x1, -R15 ;  /* 0x000000010c0f7824 */ /* 0x000fe200078e0a0f */
[----:B------:R-:W-:Y:S01]  /*0400*/  I2FP.F32.U32 R19, R8 ;  /* 0x0000000800137245 */ /* 0x000fe20000201000 */
[----:B------:R-:W-:Y:S02]  /*0410*/  IMAD.SHL.U32 R8, R11, 0x2, RZ ;  /* 0x000000020b087824 */ /* 0x000fe400078e00ff */
[----:B------:R-:W-:Y:S01]  /*0420*/  IMAD.SHL.U32 R16, R17, 0x10, RZ ;  /* 0x0000001011107824 */ /* 0x000fe200078e00ff */
[----:B------:R-:W-:Y:S01]  /*0430*/  F2F.F64.F32 R26, R27 ;  /* 0x0000001b001a7310 */ /* 0x000fe20000201800 */
[----:B------:R-:W-:-:S02]  /*0440*/  IMAD R12, R15, 0x100000, R12 ;  /* 0x001000000f0c7824 */ /* 0x000fc400078e020c */
[----:B------:R-:W-:Y:S01]  /*0450*/  FFMA R19, R19, R0, 1.1641532182693481445e-10 ;  /* 0x2f00000013137423 */ /* 0x000fe20000000000 */
[----:B------:R-:W1:Y:S01]  /*0460*/  LDC.64 R14, c[0x0][0x388] ;  /* 0x0000e200ff0e7b82 */ /* 0x000e620000000a00 */
[----:B------:R-:W-:Y:S01]  /*0470*/  LOP3.LUT R16, R11, R8, R16, 0x96, !PT ;  /* 0x000000080b107212 */ /* 0x000fe200078e9610 */
[----:B--2---:R-:W-:Y:S01]  /*0480*/  IMAD.WIDE R24, R12, 0x10, R24 ;  /* 0x000000100c187825 */ /* 0x004fe200078e0218 */
[----:B------:R-:W-:Y:S02]  /*0490*/  IADD3 R8, PT, PT, R10, 0x10974f, R29 ;  /* 0x0010974f0a087810 */ /* 0x000fe40007ffe01d */
[----:B------:R-:W2:Y:S02]  /*04a0*/  F2F.F64.F32 R18, R19 ;  /* 0x0000001300127310 */ /* 0x000ea40000201800 */
[----:B------:R-:W-:Y:S01]  /*04b0*/  I2FP.F32.U32 R11, R8 ;  /* 0x00000008000b7245 */ /* 0x000fe20000201000 */
[----:B0-----:R0:W-:Y:S04]  /*04c0*/  STG.E.64 desc[UR4][R24.64], R20 ;  /* 0x0000001418007986 */ /* 0x0011e8000c101b04 */
[----:B------:R-:W-:Y:S01]  /*04d0*/  FFMA R8, R11, R0, 1.1641532182693481445e-10 ;  /* 0x2f0000000b087423 */ /* 0x000fe20000000000 */
[----:B------:R-:W-:-:S05]  /*04e0*/  LOP3.LUT R11, R16, R17, RZ, 0x3c, !PT ;  /* 0x00000011100b7212 */ /* 0x000fca00078e3cff */
[C---:B------:R-:W-:Y:S01]  /*04f0*/  IMAD.SHL.U32 R16, R11.reuse, 0x10, RZ ;  /* 0x000000100b107824 */ /* 0x040fe200078e00ff */
[----:B------:R-:W3:Y:S01]  /*0500*/  F2F.F64.F32 R8, R8 ;  /* 0x0000000800087310 */ /* 0x000ee20000201800 */
[----:B--2---:R2:W-:Y:S01]  /*0510*/  STG.E.64 desc[UR4][R24.64+0x8], R18 ;  /* 0x0000081218007986 */ /* 0x0045e2000c101b04 */
[----:B0-----:R-:W-:Y:S02]  /*0520*/  SHF.R.U32.HI R20, RZ, 0x2, R29 ;  /* 0x00000002ff147819 */ /* 0x001fe4000001161d */
[----:B------:R-:W-:Y:S02]  /*0530*/  LOP3.LUT R28, R11, R16, R28, 0x96, !PT ;  /* 0x000000100b1c7212 */ /* 0x000fe400078e961c */
[----:B------:R-:W-:Y:S01]  /*0540*/  LOP3.LUT R29, R20, R29, RZ, 0x3c, !PT ;  /* 0x0000001d141d7212 */ /* 0x000fe200078e3cff */
[----:B-1----:R-:W-:Y:S01]  /*0550*/  IMAD.WIDE R20, R12, 0x10, R14 ;  /* 0x000000100c147825 */ /* 0x002fe200078e020e */
[----:B------:R-:W-:Y:S02]  /*0560*/  IADD3 R16, PT, PT, R10, 0x1ba6d9, R17 ;  /* 0x001ba6d90a107810 */ /* 0x000fe40007ffe011 */
[----:B------:R-:W-:-:S02]  /*0570*/  LOP3.LUT R14, R28, R22, RZ, 0x3c, !PT ;  /* 0x000000161c0e7212 */ /* 0x000fc400078e3cff */
[----:B------:R-:W-:Y:S01]  /*0580*/  I2FP.F32.U32 R15, R16 ;  /* 0x00000010000f7245 */ /* 0x000fe20000201000 */
[----:B------:R-:W-:Y:S01]  /*0590*/  STG.E.64 desc[UR4][R20.64+0x8], R26 ;  /* 0x0000081a14007986 */ /* 0x000fe2000c101b04 */
[----:B--2---:R-:W-:Y:S01]  /*05a0*/  IMAD.SHL.U32 R18, R29, 0x2, RZ ;  /* 0x000000021d127824 */ /* 0x004fe200078e00ff */
[----:B------:R-:W-:Y:S01]  /*05b0*/  SHF.R.U32.HI R12, RZ, 0x2, R23 ;  /* 0x00000002ff0c7819 */ /* 0x000fe20000011617 */
[----:B------:R-:W-:Y:S02]  /*05c0*/  IMAD.SHL.U32 R16, R14, 0x10, RZ ;  /* 0x000000100e107824 */ /* 0x000fe400078e00ff */
[----:B------:R-:W-:Y:S01]  /*05d0*/  FFMA R24, R15, R0, 1.1641532182693481445e-10 ;  /* 0x2f0000000f187423 */ /* 0x000fe20000000000 */
[----:B---3--:R0:W-:Y:S01]  /*05e0*/  STG.E.64 desc[UR4][R20.64], R8 ;  /* 0x0000000814007986 */ /* 0x0081e2000c101b04 */
[----:B------:R-:W-:Y:S02]  /*05f0*/  LOP3.LUT R12, R12, R23, RZ, 0x3c, !PT ;  /* 0x000000170c0c7212 */ /* 0x000fe400078e3cff */
[----:B------:R-:W-:-:S02]  /*0600*/  LOP3.LUT R15, R29, R18, R16, 0x96, !PT ;  /* 0x000000121d0f7212 */ /* 0x000fc400078e9610 */
[----:B------:R-:W-:Y:S01]  /*0610*/  IADD3 R16, PT, PT, R10, 0x212e9e, R11 ;  /* 0x00212e9e0a107810 */ /* 0x000fe20007ffe00b */
[----:B------:R-:W-:Y:S01]  /*0620*/  IMAD.SHL.U32 R22, R12, 0x2, RZ ;  /* 0x000000020c167824 */ /* 0x000fe200078e00ff */
[----:B------:R-:W-:Y:S01]  /*0630*/  LOP3.LUT R15, R15, R14, RZ, 0x3c, !PT ;  /* 0x0000000e0f0f7212 */ /* 0x000fe200078e3cff */
[----:B------:R-:W1:Y:S01]  /*0640*/  F2F.F64.F32 R24, R24 ;  /* 0x0000001800187310 */ /* 0x000e620000201800 */
[----:B------:R-:W-:Y:S02]  /*0650*/  I2FP.F32.U32 R23, R16 ;  /* 0x0000001000177245 */ /* 0x000fe40000201000 */
[----:B------:R-:W-:Y:S01]  /*0660*/  SHF.R.U32.HI R28, RZ, 0x2, R17 ;  /* 0x00000002ff1c7819 */ /* 0x000fe20000011611 */
[----:B------:R-:W-:Y:S01]  /*0670*/  IMAD.SHL.U32 R16, R15, 0x10, RZ ;  /* 0x000000100f107824 */ /* 0x000fe200078e00ff */
[----:B------:R-:W-:Y:S01]  /*0680*/  IADD3 R18, P0, PT, R20, 0x2000000, RZ ;  /* 0x0200000014127810 */ /* 0x000fe20007f1e0ff */
[----:B------:R-:W-:Y:S01]  /*0690*/  FFMA R23, R23, R0, 1.1641532182693481445e-10 ;  /* 0x2f00000017177423 */ /* 0x000fe20000000000 */
[----:B0-----:R-:W-:-:S02]  /*06a0*/  IADD3 R8, PT, PT, R10, 0x26b663, R14 ;  /* 0x0026b6630a087810 */ /* 0x001fc40007ffe00e */
[----:B------:R-:W-:Y:S01]  /*06b0*/  LOP3.LUT R27, R15, R16, R22, 0x96, !PT ;  /* 0x000000100f1b7212 */ /* 0x000fe200078e9616 */
[----:B------:R-:W-:Y:S01]  /*06c0*/  IMAD.X R19, RZ, RZ, R21, P0 ;  /* 0x000000ffff137224 */ /* 0x000fe200000e0615 */
[----:B------:R-:W-:Y:S01]  /*06d0*/  LOP3.LUT R9, R28, R17, RZ, 0x3c, !PT ;  /* 0x000000111c097212 */ /* 0x000fe200078e3cff */
[----:B------:R-:W0:Y:S01]  /*06e0*/  F2F.F64.F32 R22, R23 ;  /* 0x0000001700167310 */ /* 0x000e220000201800 */
[----:B------:R-:W-:Y:S02]  /*06f0*/  I2FP.F32.U32 R17, R8 ;  /* 0x0000000800117245 */ /* 0x000fe40000201000 */
[----:B------:R-:W-:Y:S01]  /*0700*/  LOP3.LUT R8, R27, R12, RZ, 0x3c, !PT ;  /* 0x0000000c1b087212 */ /* 0x000fe200078e3cff */
[----:B------:R-:W-:Y:S01]  /*0710*/  IMAD.SHL.U32 R28, R9, 0x2, RZ ;  /* 0x00000002091c7824 */ /* 0x000fe200078e00ff */
[----:B------:R-:W-:Y:S01]  /*0720*/  IADD3 R12, PT, PT, R10, 0x2c3e28, R15 ;  /* 0x002c3e280a0c7810 */ /* 0x000fe20007ffe00f */
[----:B-1----:R1:W-:Y:S01]  /*0730*/  STG.E.64 desc[UR4][R18.64], R24 ;  /* 0x0000001812007986 */ /* 0x0023e2000c101b04 */
[----:B------:R-:W-:Y:S01]  /*0740*/  FFMA R17, R17, R0, 1.1641532182693481445e-10 ;  /* 0x2f00000011117423 */ /* 0x000fe20000000000 */
[----:B------:R-:W-:Y:S01]  /*0750*/  IMAD.SHL.U32 R26, R8, 0x10, RZ ;  /* 0x00000010081a7824 */ /* 0x000fe200078e00ff */
[----:B------:R-:W-:-:S02]  /*0760*/  I2FP.F32.U32 R27, R12 ;  /* 0x0000000c001b7245 */ /* 0x000fc40000201000 */
[C---:B------:R-:W-:Y:S01]  /*0770*/  IADD3 R12, PT, PT, R10.reuse, 0x31c5ed, R8 ;  /* 0x0031c5ed0a0c7810 */ /* 0x040fe20007ffe008 */
[----:B------:R-:W-:Y:S01]  /*0780*/  VIADD R10, R10, 0x374db2 ;  /* 0x00374db20a0a7836 */ /* 0x000fe20000000000 */
[----:B------:R-:W-:Y:S01]  /*0790*/  LOP3.LUT R9, R9, R28, R26, 0x96, !PT ;  /* 0x0000001c09097212 */ /* 0x000fe200078e961a */
[----:B------:R-:W-:Y:S01]  /*07a0*/  FFMA R27, R27, R0, 1.1641532182693481445e-10 ;  /* 0x2f0000001b1b7423 */ /* 0x000fe20000000000 */
[----:B------:R-:W2:Y:S01]  /*07b0*/  F2F.F64.F32 R16, R17 ;  /* 0x0000001100107310 */ /* 0x000ea20000201800 */
[----:B0-----:R0:W-:Y:S01]  /*07c0*/  STG.E.64 desc[UR4][R18.64+0x8], R22 ;  /* 0x0000081612007986 */ /* 0x0011e2000c101b04 */
[----:B------:R-:W-:Y:S02]  /*07d0*/  LOP3.LUT R9, R9, R8, RZ, 0x3c, !PT ;  /* 0x0000000809097212 */ /* 0x000fe400078e3cff */
[----:B-1----:R-:W-:-:S03]  /*07e0*/  I2FP.F32.U32 R25, R12 ;  /* 0x0000000c00197245 */ /* 0x002fc60000201000 */
[----:B------:R-:W-:Y:S01]  /*07f0*/  IMAD.IADD R12, R9, 0x1, R10 ;  /* 0x00000001090c7824 */ /* 0x000fe200078e020a */
[----:B------:R-:W1:Y:S01]  /*0800*/  F2F.F64.F32 R26, R27 ;  /* 0x0000001b001a7310 */ /* 0x000e620000201800 */
[----:B------:R-:W-:-:S03]  /*0810*/  FFMA R25, R25, R0, 1.1641532182693481445e-10 ;  /* 0x2f00000019197423 */ /* 0x000fc60000000000 */
[----:B------:R-:W-:Y:S02]  /*0820*/  I2FP.F32.U32 R29, R12 ;  /* 0x0000000c001d7245 */ /* 0x000fe40000201000 */
[C---:B0-----:R-:W-:Y:S02]  /*0830*/  IADD3 R18, P0, PT, R20.reuse, 0x4000000, RZ ;  /* 0x0400000014127810 */ /* 0x041fe40007f1e0ff */
[----:B------:R-:W0:Y:S01]  /*0840*/  F2F.F64.F32 R24, R25 ;  /* 0x0000001900187310 */ /* 0x000e220000201800 */
[----:B------:R-:W-:Y:S01]  /*0850*/  FFMA R29, R29, R0, 1.1641532182693481445e-10 ;  /* 0x2f0000001d1d7423 */ /* 0x000fe20000000000 */
[----:B------:R-:W-:Y:S01]  /*0860*/  IADD3 R20, P1, PT, R20, 0x6000000, RZ ;  /* 0x0600000014147810 */ /* 0x000fe20007f3e0ff */
[----:B------:R-:W-:-:S04]  /*0870*/  IMAD.X R19, RZ, RZ, R21, P0 ;  /* 0x000000ffff137224 */ /* 0x000fc800000e0615 */
[----:B------:R-:W-:Y:S01]  /*0880*/  IMAD.X R21, RZ, RZ, R21, P1 ;  /* 0x000000ffff157224 */ /* 0x000fe200008e0615 */
[----:B------:R-:W3:Y:S01]  /*0890*/  F2F.F64.F32 R28, R29 ;  /* 0x0000001d001c7310 */ /* 0x000ee20000201800 */
[----:B--2---:R-:W-:Y:S04]  /*08a0*/  STG.E.64 desc[UR4][R18.64], R16 ;  /* 0x0000001012007986 */ /* 0x004fe8000c101b04 */
[----:B-1----:R-:W-:Y:S04]  /*08b0*/  STG.E.64 desc[UR4][R18.64+0x8], R26 ;  /* 0x0000081a12007986 */ /* 0x002fe8000c101b04 */
[----:B0-----:R-:W-:Y:S04]  /*08c0*/  STG.E.64 desc[UR4][R20.64], R24 ;  /* 0x0000001814007986 */ /* 0x001fe8000c101b04 */
[----:B---3--:R-:W-:Y:S04]  /*08d0*/  STG.E.64 desc[UR4][R20.64+0x8], R28 ;  /* 0x0000081c14007986 */ /* 0x008fe8000c101b04 */
[----:B------:R-:W-:Y:S04]  /*08e0*/  STG.E.64 desc[UR4][R2.64], R10 ;  /* 0x0000000a02007986 */ /* 0x000fe8000c101b04 */
[----:B------:R-:W-:Y:S04]  /*08f0*/  STG.E.64 desc[UR4][R2.64+0x8], R14 ;  /* 0x0000080e02007986 */ /* 0x000fe8000c101b04 */
[----:B------:R-:W-:Y:S04]  /*0900*/  STG.E.64 desc[UR4][R2.64+0x10], R8 ;  /* 0x0000100802007986 */ /* 0x000fe8000c101b04 */
[----:B------:R-:W-:Y:S04]  /*0910*/  STG.E.64 desc[UR4][R2.64+0x18], R6 ;  /* 0x0000180602007986 */ /* 0x000fe8000c101b04 */
[----:B------:R-:W-:Y:S04]  /*0920*/  STG.E.64 desc[UR4][R2.64+0x28], R4 ;  /* 0x0000280402007986 */ /* 0x000fe8000c101b04 */
[----:B------:R-:W-:Y:S01]  /*0930*/  STG.E desc[UR4][R2.64+0x20], R13 ;  /* 0x0000200d02007986 */ /* 0x000fe2000c101904 */
[----:B------:R-:W-:Y:S05]  /*0940*/  EXIT ;  /* 0x000000000000794d */ /* 0x000fea0003800000 */
.L_x_6:
        /* <DEDUP_REMOVED lines=11> */
.L_x_17:


//--------------------- .text._Z20setupRandomGeneratorP17curandStateXORWOW --------------------------
	.section	.text._Z20setupRandomGeneratorP17curandStateXORWOW,"ax",@progbits
	.align	128
        .global         _Z20setupRandomGeneratorP17curandStateXORWOW
        .type           _Z20setupRandomGeneratorP17curandStateXORWOW,@function
        .size           _Z20setupRandomGeneratorP17curandStateXORWOW,(.L_x_18 - _Z20setupRandomGeneratorP17curandStateXORWOW)
        .other          _Z20setupRandomGeneratorP17curandStateXORWOW,@"STO_CUDA_ENTRY STV_DEFAULT"
_Z20setupRandomGeneratorP17curandStateXORWOW:
.text._Z20setupRandomGeneratorP17curandStateXORWOW:
        /* <DEDUP_REMOVED lines=8> */
[----:B------:R-:W1:Y:S01]  /*0080*/  LDCU.64 UR4, c[0x0][0x358] ;  /* 0x00006b00ff0477ac */ /* 0x000e620008000a00 */
[----:B------:R-:W-:Y:S01]  /*0090*/  IMAD.MOV.U32 R2, RZ, RZ, 0x3198c20f ;  /* 0x3198c20fff027424 */ /* 0x000fe200078e00ff */
[----:B------:R-:W-:Y:S01]  /*00a0*/  ISETP.NE.AND P0, PT, R13, RZ, PT ;  /* 0x000000ff0d00720c */ /* 0x000fe20003f05270 */
[----:B------:R-:W-:Y:S01]  /*00b0*/  IMAD.MOV.U32 R3, RZ, RZ, 0x5efdb30c ;  /* 0x5efdb30cff037424 */ /* 0x000fe200078e00ff */
[----:B------:R-:W-:Y:S01]  /*00c0*/  BSSY.RECONVERGENT B0, `(.L_x_7) ;  /* 0x00000da000007945 */ /* 0x000fe20003800200 */
[----:B------:R-:W-:Y:S02]  /*00d0*/  IMAD.MOV.U32 R4, RZ, RZ, 0x423bb012 ;  /* 0x423bb012ff047424 */ /* 0x000fe400078e00ff */
[----:B------:R-:W-:Y:S02]  /*00e0*/  IMAD.MOV.U32 R5, RZ, RZ, -0x75bd8fc ;  /* 0xf8a42704ff057424 */ /* 0x000fe400078e00ff */
[----:B------:R-:W-:-:S02]  /*00f0*/  IMAD.MOV.U32 R8, RZ, RZ, -0x23270784 ;  /* 0xdcd8f87cff087424 */ /* 0x000fc400078e00ff */
[----:B------:R-:W-:Y:S02]  /*0100*/  IMAD.MOV.U32 R9, RZ, RZ, 0x57fa2510 ;  /* 0x57fa2510ff097424 */ /* 0x000fe400078e00ff */
[----:B0-----:R-:W-:-:S05]  /*0110*/  IMAD.WIDE R6, R13, 0x30, R6 ;  /* 0x000000300d067825 */ /* 0x001fca00078e0206 */
[----:B-1----:R0:W-:Y:S04]  /*0120*/  STG.E.64 desc[UR4][R6.64], R2 ;  /* 0x0000000206007986 */ /* 0x0021e8000c101b04 */
[----:B------:R0:W-:Y:S04]  /*0130*/  STG.E.64 desc[UR4][R6.64+0x8], R4 ;  /* 0x0000080406007986 */ /* 0x0001e8000c101b04 */
[----:B------:R0:W-:Y:S01]  /*0140*/  STG.E.64 desc[UR4][R6.64+0x10], R8 ;  /* 0x0000100806007986 */ /* 0x0001e2000c101b04 */
[----:B------:R-:W-:Y:S05]  /*0150*/  @!P0 BRA `(.L_x_8) ;  /* 0x0000000c00408947 */ /* 0x000fea0003800000 */
[----:B------:R-:W-:Y:S01]  /*0160*/  SHF.R.S32.HI R0, RZ, 0x1f, R13 ;  /* 0x0000001fff007819 */ /* 0x000fe2000001140d */
[----:B------:R-:W-:-:S07]  /*0170*/  IMAD.MOV.U32 R12, RZ, RZ, RZ ;  /* 0x000000ffff0c7224 */ /* 0x000fce00078e00ff */
.L_x_14:
[----:B0-----:R-:W-:Y:S01]  /*0180*/  LOP3.LUT R2, R13, 0x3, RZ, 0xc0, !PT ;  /* 0x000000030d027812 */ /* 0x001fe200078ec0ff */
[----:B------:R-:W-:Y:S03]  /*0190*/  BSSY.RECONVERGENT B1, `(.L_x_9) ;  /* 0x00000c6000017945 */ /* 0x000fe60003800200 */
[----:B------:R-:W-:-:S04]  /*01a0*/  ISETP.NE.U32.AND P0, PT, R2, RZ, PT ;  /* 0x000000ff0200720c */ /* 0x000fc80003f05070 */
[----:B------:R-:W-:-:S13]  /*01b0*/  ISETP.NE.AND.EX P0, PT, RZ, RZ, PT, P0 ;  /* 0x000000ffff00720c */ /* 0x000fda0003f05300 */
[----:B------:R-:W-:Y:S05]  /*01c0*/  @!P0 BRA `(.L_x_10) ;  /* 0x0000000c00088947 */ /* 0x000fea0003800000 */
[----:B------:R-:W0:Y:S01]  /*01d0*/  LDC.64 R8, c[0x4][RZ] ;  /* 0x01000000ff087b82 */ /* 0x000e220000000a00 */
[----:B------:R-:W-:Y:S02]  /*01e0*/  IMAD.MOV.U32 R14, RZ, RZ, RZ ;  /* 0x000000ffff0e7224 */ /* 0x000fe400078e00ff */
[----:B0-----:R-:W-:-:S07]  /*01f0*/  IMAD.WIDE.U32 R8, R12, 0xc80, R8 ;  /* 0x00000c800c087825 */ /* 0x001fce00078e0008 */
.L_x_13:
[----:B0-----:R-:W-:Y:S01]  /*0200*/  IMAD.MOV.U32 R15, RZ, RZ, RZ ;  /* 0x000000ffff0f7224 */ /* 0x001fe200078e00ff */
[----:B------:R-:W-:Y:S01]  /*0210*/  CS2R R2, SRZ ;  /* 0x0000000000027805 */ /* 0x000fe2000001ff00 */
[----:B------:R-:W-:Y:S01]  /*0220*/  IMAD.MOV.U32 R17, RZ, RZ, RZ ;  /* 0x000000ffff117224 */ /* 0x000fe200078e00ff */
[----:B------:R-:W-:-:S07]  /*0230*/  CS2R R4, SRZ ;  /* 0x0000000000047805 */ /* 0x000fce000001ff00 */
.L_x_12:
[----:B------:R-:W-:-:S05]  /*0240*/  IMAD.WIDE.U32 R10, R17, 0x4, R6 ;  /* 0x00000004110a7825 */ /* 0x000fca00078e0006 */
[----:B------:R0:W5:Y:S01]  /*0250*/  LDG.E R16, desc[UR4][R10.64+0x4] ;  /* 0x000004040a107981 */ /* 0x000162000c1e1900 */
[----:B------:R-:W-:-:S07]  /*0260*/  IMAD.MOV.U32 R19, RZ, RZ, RZ ;  /* 0x000000ffff137224 */ /* 0x000fce00078e00ff */
.L_x_11:
[----:B-----5:R-:W-:Y:S01]  /*0270*/  SHF.R.U32.HI R24, RZ, R19, R16 ;  /* 0x00000013ff187219 */ /* 0x020fe20000011610 */
[----:B0-----:R-:W-:-:S03]  /*0280*/  IMAD.SHL.U32 R10, R17, 0x20, RZ ;  /* 0x00000020110a7824 */ /* 0x001fc600078e00ff */
[----:B------:R-:W-:Y:S01]  /*0290*/  LOP3.LUT R11, R24, 0x1, RZ, 0xc0, !PT ;  /* 0x00000001180b7812 */ /* 0x000fe200078ec0ff */
[----:B------:R-:W-:-:S03]  /*02a0*/  IMAD.IADD R10, R10, 0x1, R19 ;  /* 0x000000010a0a7824 */ /* 0x000fc600078e0213 */
[----:B------:R-:W-:Y:S01]  /*02b0*/  ISETP.NE.U32.AND P0, PT, R11, 0x1, PT ;  /* 0x000000010b00780c */ /* 0x000fe20003f05070 */
[----:B------:R-:W-:-:S03]  /*02c0*/  IMAD R11, R10, 0x5, RZ ;  /* 0x000000050a0b7824 */ /* 0x000fc600078e02ff */
[----:B------:R-:W-:Y:S01]  /*02d0*/  R2P PR, R24, 0x7e ;  /* 0x0000007e18007804 */ /* 0x000fe20000000000 */
[----:B------:R-:W-:-:S08]  /*02e0*/  IMAD.WIDE.U32 R10, R11, 0x4, R8 ;  /* 0x000000040b0a7825 */ /* 0x000fd000078e0008 */
[----:B------:R-:W2:Y:S04]  /*02f0*/  @!P0 LDG.E R18, desc[UR4][R10.64] ;  /* 0x000000040a128981 */ /* 0x000ea8000c1e1900 */
[----:B------:R-:W3:Y:S04]  /*0300*/  @!P0 LDG.E R20, desc[UR4][R10.64+0x10] ;  /* 0x000010040a148981 */ /* 0x000ee8000c1e1900 */
[----:B------:R-:W4:Y:S04]  /*0310*/  @P1 LDG.E R22, desc[UR4][R10.64+0x14] ;  /* 0x000014040a161981 */ /* 0x000f28000c1e1900 */
[----:B------:R-:W4:Y:S04]  /*0320*/  @P2 LDG.E R26, desc[UR4][R10.64+0x28] ;  /* 0x000028040a1a2981 */ /* 0x000f28000c1e1900 */
[----:B------:R-:W4:Y:S04]  /*0330*/  @!P0 LDG.E R21, desc[UR4][R10.64+0x4] ;  /* 0x000004040a158981 */ /* 0x000f28000c1e1900 */
[----:B------:R-:W4:Y:S04]  /*0340*/  @!P0 LDG.E R23, desc[UR4][R10.64+0xc] ;  /* 0x00000c040a178981 */ /* 0x000f28000c1e1900 */
[----:B------:R-:W4:Y:S04]  /*0350*/  @P1 LDG.E R25, desc[UR4][R10.64+0x18] ;  /* 0x000018040a191981 */ /* 0x000f28000c1e1900 */
[----:B------:R-:W4:Y:S04]  /*0360*/  @P3 LDG.E R28, desc[UR4][R10.64+0x3c] ;  /* 0x00003c040a1c3981 */ /* 0x000f28000c1e1900 */
[----:B------:R-:W4:Y:S01]  /*0370*/  @P6 LDG.E R27, desc[UR4][R10.64+0x7c] ;  /* 0x00007c040a1b6981 */ /* 0x000f22000c1e1900 */
[----:B--2---:R-:W-:-:S03]  /*0380*/  @!P0 LOP3.LUT R15, R15, R18, RZ, 0x3c, !PT ;  /* 0x000000120f0f8212 */ /* 0x004fc600078e3cff */
[----:B------:R-:W2:Y:S01]  /*0390*/  @!P0 LDG.E R18, desc[UR4][R10.64+0x8] ;  /* 0x000008040a128981 */ /* 0x000ea2000c1e1900 */
[----:B---3--:R-:W-:-:S03]  /*03a0*/  @!P0 LOP3.LUT R3, R3, R20, RZ, 0x3c, !PT ;  /* 0x0000001403038212 */ /* 0x008fc600078e3cff */
[----:B------:R-:W3:Y:S01]  /*03b0*/  @P1 LDG.E R20, desc[UR4][R10.64+0x24] ;  /* 0x000024040a141981 */ /* 0x000ee2000c1e1900 */
[----:B----4-:R-:W-:-:S03]  /*03c0*/  @P1 LOP3.LUT R15, R15, R22, RZ, 0x3c, !PT ;  /* 0x000000160f0f1212 */ /* 0x010fc600078e3cff */
[----:B------:R-:W4:Y:S01]  /*03d0*/  @P2 LDG.E R22, desc[UR4][R10.64+0x38] ;  /* 0x000038040a162981 */ /* 0x000f22000c1e1900 */
[----:B------:R-:W-:-:S03]  /*03e0*/  @P2 LOP3.LUT R15, R15, R26, RZ, 0x3c, !PT ;  /* 0x0000001a0f0f2212 */ /* 0x000fc600078e3cff */
[----:B------:R-:W4:Y:S01]  /*03f0*/  @P4 LDG.E R26, desc[UR4][R10.64+0x50] ;  /* 0x000050040a1a4981 */ /* 0x000f22000c1e1900 */
[----:B------:R-:W-:-:S03]  /*0400*/  @!P0 LOP3.LUT R4, R4, R21, RZ, 0x3c, !PT ;  /* 0x0000001504048212 */ /* 0x000fc600078e3cff */
[----:B------:R-:W4:Y:S01]  /*0410*/  @P1 LDG.E R21, desc[UR4][R10.64+0x20] ;  /* 0x000020040a151981 */ /* 0x000f22000c1e1900 */
[----:B------:R-:W-:-:S03]  /*0420*/  @!P0 LOP3.LUT R2, R2, R23, RZ, 0x3c, !PT ;  /* 0x0000001702028212 */ /* 0x000fc600078e3cff */
[----:B------:R-:W4:Y:S01]  /*0430*/  @P2 LDG.E R23, desc[UR4][R10.64+0x2c] ;  /* 0x00002c040a172981 */ /* 0x000f22000c1e1900 */
[----:B------:R-:W-:-:S03]  /*0440*/  @P1 LOP3.LUT R4, R4, R25, RZ, 0x3c, !PT ;  /* 0x0000001904041212 */ /* 0x000fc600078e3cff */
[----:B------:R-:W4:Y:S01]  /*0450*/  @P2 LDG.E R25, desc[UR4][R10.64+0x34] ;  /* 0x000034040a192981 */ /* 0x000f22000c1e1900 */
[----:B--2---:R-:W-:-:S03]  /*0460*/  @!P0 LOP3.LUT R5, R5, R18, RZ, 0x3c, !PT ;  /* 0x0000001205058212 */ /* 0x004fc600078e3cff */
[----:B------:R-:W2:Y:S01]  /*0470*/  @P1 LDG.E R18, desc[UR4][R10.64+0x1c] ;  /* 0x00001c040a121981 */ /* 0x000ea2000c1e1900 */
[----:B---3--:R-:W-:-:S03]  /*0480*/  @P1 LOP3.LUT R3, R3, R20, RZ, 0x3c, !PT ;  /* 0x0000001403031212 */ /* 0x008fc600078e3cff */
[----:B------:R-:W3:Y:S01]  /*0490*/  @P2 LDG.E R20, desc[UR4][R10.64+0x30] ;  /* 0x000030040a142981 */ /* 0x000ee2000c1e1900 */
[----:B----4-:R-:W-:-:S03]  /*04a0*/  @P2 LOP3.LUT R3, R3, R22, RZ, 0x3c, !PT ;  /* 0x0000001603032212 */ /* 0x010fc600078e3cff */
[----:B------:R-:W4:Y:S01]  /*04b0*/  @P3 LDG.E R22, desc[UR4][R10.64+0x4c] ;  /* 0x00004c040a163981 */ /* 0x000f22000c1e1900 */
[----:B------:R-:W-:-:S04]  /*04c0*/  @P3 LOP3.LUT R15, R15, R28, RZ, 0x3c, !PT ;  /* 0x0000001c0f0f3212 */ /* 0x000fc800078e3cff */
[----:B------:R-:W-:Y:S02]  /*04d0*/  @P4 LOP3.LUT R15, R15, R26, RZ, 0x3c, !PT ;  /* 0x0000001a0f0f4212 */ /* 0x000fe400078e3cff */
[----:B------:R-:W-:Y:S01]  /*04e0*/  @P1 LOP3.LUT R2, R2, R21, RZ, 0x3c, !PT ;  /* 0x0000001502021212 */ /* 0x000fe200078e3cff */
[----:B------:R-:W4:Y:S04]  /*04f0*/  @P5 LDG.E R26, desc[UR4][R10.64+0x64] ;  /* 0x000064040a1a5981 */ /* 0x000f28000c1e1900 */
[----:B------:R-:W4:Y:S01]  /*0500*/  @P3 LDG.E R21, desc[UR4][R10.64+0x40] ;  /* 0x000040040a153981 */ /* 0x000f22000c1e1900 */
[----:B------:R-:W-:Y:S02]  /*0510*/  @P2 LOP3.LUT R4, R4, R23, RZ, 0x3c, !PT ;  /* 0x0000001704042212 */ /* 0x000fe400078e3cff */
[----:B------:R-:W-:Y:S01]  /*0520*/  @P2 LOP3.LUT R2, R2, R25, RZ, 0x3c, !PT ;  /* 0x0000001902022212 */ /* 0x000fe200078e3cff */
[----:B------:R-:W4:Y:S04]  /*0530*/  @P3 LDG.E R23, desc[UR4][R10.64+0x48] ;  /* 0x000048040a173981 */ /* 0x000f28000c1e1900 */
[----:B------:R-:W4:Y:S01]  /*0540*/  @P4 LDG.E R25, desc[UR4][R10.64+0x54] ;  /* 0x000054040a194981 */ /* 0x000f22000c1e1900 */
[----:B--2---:R-:W-:-:S03]  /*0550*/  @P1 LOP3.LUT R5, R5, R18, RZ, 0x3c, !PT ;  /* 0x0000001205051212 */ /* 0x004fc600078e3cff */
[----:B------:R-:W2:Y:S01]  /*0560*/  @P3 LDG.E R18, desc[UR4][R10.64+0x44] ;  /* 0x000044040a123981 */ /* 0x000ea2000c1e1900 */
[----:B---3--:R-:W-:-:S03]  /*0570*/  @P2 LOP3.LUT R5, R5, R20, RZ, 0x3c, !PT ;  /* 0x0000001405052212 */ /* 0x008fc600078e3cff */
[----:B------:R-:W3:Y:S01]  /*0580*/  @P4 LDG.E R20, desc[UR4][R10.64+0x58] ;  /* 0x000058040a144981 */ /* 0x000ee2000c1e1900 */
[----:B----4-:R-:W-:-:S03]  /*0590*/  @P3 LOP3.LUT R3, R3, R22, RZ, 0x3c, !PT ;  /* 0x0000001603033212 */ /* 0x010fc600078e3cff */
[----:B------:R-:W4:Y:S01]  /*05a0*/  @P4 LDG.E R22, desc[UR4][R10.64+0x60] ;  /* 0x000060040a164981 */ /* 0x000f22000c1e1900 */
[----:B------:R-:W-:Y:S02]  /*05b0*/  LOP3.LUT P0, RZ, R24, 0x80, RZ, 0xc0, !PT ;  /* 0x0000008018ff7812 */ /* 0x000fe4000780c0ff */
[----:B------:R-:W-:Y:S02]  /*05c0*/  @P5 LOP3.LUT R15, R15, R26, RZ, 0x3c, !PT ;  /* 0x0000001a0f0f5212 */ /* 0x000fe400078e3cff */
[----:B------:R-:W4:Y:S01]  /*05d0*/  @P6 LDG.E R26, desc[UR4][R10.64+0x78] ;  /* 0x000078040a1a6981 */ /* 0x000f22000c1e1900 */
[----:B------:R-:W-:-:S03]  /*05e0*/  @P3 LOP3.LUT R4, R4, R21, RZ, 0x3c, !PT ;  /* 0x0000001504043212 */ /* 0x000fc600078e3cff */
[----:B------:R-:W4:Y:S01]  /*05f0*/  @P4 LDG.E R21, desc[UR4][R10.64+0x5c] ;  /* 0x00005c040a154981 */ /* 0x000f22000c1e1900 */
[----:B------:R-:W-:-:S03]  /*0600*/  @P3 LOP3.LUT R2, R2, R23, RZ, 0x3c, !PT ;  /* 0x0000001702023212 */ /* 0x000fc600078e3cff */
[----:B------:R-:W4:Y:S01]  /*0610*/  @P5 LDG.E R23, desc[UR4][R10.64+0x68] ;  /* 0x000068040a175981 */ /* 0x000f22000c1e1900 */
[----:B------:R-:W-:-:S03]  /*0620*/  @P4 LOP3.LUT R4, R4, R25, RZ, 0x3c, !PT ;  /* 0x0000001904044212 */ /* 0x000fc600078e3cff */
[----:B------:R-:W4:Y:S01]  /*0630*/  @P5 LDG.E R25, desc[UR4][R10.64+0x70] ;  /* 0x000070040a195981 */ /* 0x000f22000c1e1900 */
[----:B--2---:R-:W-:-:S03]  /*0640*/  @P3 LOP3.LUT R5, R5, R18, RZ, 0x3c, !PT ;  /* 0x0000001205053212 */ /* 0x004fc600078e3cff */
[----:B------:R-:W2:Y:S01]  /*0650*/  @P5 LDG.E R18, desc[UR4][R10.64+0x6c] ;  /* 0x00006c040a125981 */ /* 0x000ea2000c1e1900 */
[----:B---3--:R-:W-:-:S03]  /*0660*/  @P4 LOP3.LUT R5, R5, R20, RZ, 0x3c, !PT ;  /* 0x0000001405054212 */ /* 0x008fc600078e3cff */
[----:B------:R-:W3:Y:S01]  /*0670*/  @P5 LDG.E R20, desc[UR4][R10.64+0x74] ;  /* 0x000074040a145981 */ /* 0x000ee2000c1e1900 */
[----:B----4-:R-:W-:-:S03]  /*0680*/  @P4 LOP3.LUT R3, R3, R22, RZ, 0x3c, !PT ;  /* 0x0000001603034212 */ /* 0x010fc600078e3cff */
[----:B------:R-:W4:Y:S01]  /*0690*/  @P0 LDG.E R22, desc[UR4][R10.64+0x8c] ;  /* 0x00008c040a160981 */ /* 0x000f22000c1e1900 */
[----:B------:R-:W-:-:S03]  /*06a0*/  @P6 LOP3.LUT R15, R15, R26, RZ, 0x3c, !PT ;  /* 0x0000001a0f0f6212 */ /* 0x000fc600078e3cff */
        /* <DEDUP_REMOVED lines=13> */
[----:B------:R-:W-:Y:S02]  /*0780*/  @P6 LOP3.LUT R4, R4, R27, RZ, 0x3c, !PT ;  /* 0x0000001b04046212 */ /* 0x000fe400078e3cff */
[----:B------:R-:W-:Y:S02]  /*0790*/  @P6 LOP3.LUT R2, R2, R21, RZ, 0x3c, !PT ;  /* 0x0000001502026212 */ /* 0x000fe400078e3cff */
[----:B------:R-:W-:Y:S02]  /*07a0*/  @P0 LOP3.LUT R4, R4, R23, RZ, 0x3c, !PT ;  /* 0x0000001704040212 */ /* 0x000fe400078e3cff */
[----:B------:R-:W-:Y:S02]  /*07b0*/  @P0 LOP3.LUT R2, R2, R25, RZ, 0x3c, !PT ;  /* 0x0000001902020212 */ /* 0x000fe400078e3cff */
[----:B--2---:R-:W-:Y:S02]  /*07c0*/  @P6 LOP3.LUT R5, R5, R18, RZ, 0x3c, !PT ;  /* 0x0000001205056212 */ /* 0x004fe400078e3cff */
[----:B---3--:R-:W-:-:S02]  /*07d0*/  @P6 LOP3.LUT R3, R3, R20, RZ, 0x3c, !PT ;  /* 0x0000001403036212 */ /* 0x008fc400078e3cff */
[----:B----4-:R-:W-:Y:S02]  /*07e0*/  @P0 LOP3.LUT R5, R5, R22, RZ, 0x3c, !PT ;  /* 0x0000001605050212 */ /* 0x010fe400078e3cff */
[----:B------:R-:W-:Y:S02]  /*07f0*/  @P0 LOP3.LUT R3, R3, R26, RZ, 0x3c, !PT ;  /* 0x0000001a03030212 */ /* 0x000fe400078e3cff */
[----:B------:R-:W-:-:S13]  /*0800*/  R2P PR, R24.B1, 0x7f ;  /* 0x0000007f18007804 */ /* 0x000fda0000001000 */
[----:B------:R-:W2:Y:S04]  /*0810*/  @P0 LDG.E R18, desc[UR4][R10.64+0xa0] ;  /* 0x0000a0040a120981 */ /* 0x000ea8000c1e1900 */
[----:B------:R-:W3:Y:S04]  /*0820*/  @P1 LDG.E R22, desc[UR4][R10.64+0xb4] ;  /* 0x0000b4040a161981 */ /* 0x000ee8000c1e1900 */
[----:B------:R-:W4:Y:S04]  /*0830*/  @P2 LDG.E R26, desc[UR4][R10.64+0xc8] ;  /* 0x0000c8040a1a2981 */ /* 0x000f28000c1e1900 */
[----:B------:R-:W4:Y:S04]  /*0840*/  @P3 LDG.E R28, desc[UR4][R10.64+0xdc] ;  /* 0x0000dc040a1c3981 */ /* 0x000f28000c1e1900 */
[----:B------:R-:W4:Y:S04]  /*0850*/  @P0 LDG.E R23, desc[UR4][R10.64+0xa4] ;  /* 0x0000a4040a170981 */ /* 0x000f28000c1e1900 */
[----:B------:R-:W4:Y:S04]  /*0860*/  @P0 LDG.E R20, desc[UR4][R10.64+0xa8] ;  /* 0x0000a8040a140981 */ /* 0x000f28000c1e1900 */
[----:B------:R-:W4:Y:S04]  /*0870*/  @P4 LDG.E R25, desc[UR4][R10.64+0xf0] ;  /* 0x0000f0040a194981 */ /* 0x000f28000c1e1900 */
        /* <DEDUP_REMOVED lines=21> */
[----:B------:R-:W-:Y:S02]  /*09d0*/  LOP3.LUT P0, RZ, R24, 0x8000, RZ, 0xc0, !PT ;  /* 0x0000800018ff7812 */ /* 0x000fe4000780c0ff */
[----:B----4-:R-:W-:Y:S01]  /*09e0*/  @P5 LOP3.LUT R15, R15, R26, RZ, 0x3c, !PT ;  /* 0x0000001a0f0f5212 */ /* 0x010fe200078e3cff */
[----:B------:R-:W4:Y:S04]  /*09f0*/  @P3 LDG.E R24, desc[UR4][R10.64+0xe4] ;  /* 0x0000e4040a183981 */ /* 0x000f28000c1e1900 */
[----:B------:R-:W2:Y:S01]  /*0a00*/  @P6 LDG.E R26, desc[UR4][R10.64+0x118] ;  /* 0x000118040a1a6981 */ /* 0x000ea2000c1e1900 */
        /* <DEDUP_REMOVED lines=8> */
[----:B---3--:R-:W-:-:S03]  /*0a90*/  @P2 LOP3.LUT R3, R3, R22, RZ, 0x3c, !PT ;  /* 0x0000001603032212 */ /* 0x008fc600078e3cff */
[----:B------:R-:W3:Y:S01]  /*0aa0*/  @P4 LDG.E R22, desc[UR4][R10.64+0x100] ;  /* 0x000100040a164981 */ /* 0x000ee2000c1e1900 */
[----:B--2---:R-:W-:-:S03]  /*0ab0*/  @P6 LOP3.LUT R15, R15, R26, RZ, 0x3c, !PT ;  /* 0x0000001a0f0f6212 */ /* 0x004fc600078e3cff */
[----:B------:R-:W2:Y:S01]  /*0ac0*/  @P0 LDG.E R26, desc[UR4][R10.64+0x12c] ;  /* 0x00012c040a1a0981 */ /* 0x000ea2000c1e1900 */
[----:B----4-:R-:W-:-:S03]  /*0ad0*/  @P2 LOP3.LUT R2, R2, R23, RZ, 0x3c, !PT ;  /* 0x0000001702022212 */ /* 0x010fc600078e3cff */
[----:B------:R-:W4:Y:S01]  /*0ae0*/  @P4 LDG.E R23, desc[UR4][R10.64+0xfc] ;  /* 0x0000fc040a174981 */ /* 0x000f22000c1e1900 */
[----:B------:R-:W-:-:S03]  /*0af0*/  @P2 LOP3.LUT R5, R5, R20, RZ, 0x3c, !PT ;  /* 0x0000001405052212 */ /* 0x000fc600078e3cff */
[----:B------:R-:W4:Y:S01]  /*0b00*/  @P4 LDG.E R20, desc[UR4][R10.64+0xf8] ;  /* 0x0000f8040a144981 */ /* 0x000f22000c1e1900 */
[----:B------:R-:W-:Y:S02]  /*0b10*/  @P3 LOP3.LUT R2, R2, R27, RZ, 0x3c, !PT ;  /* 0x0000001b02023212 */ /* 0x000fe400078e3cff */
[----:B------:R-:W-:Y:S01]  /*0b20*/  @P3 LOP3.LUT R4, R4, R25, RZ, 0x3c, !PT ;  /* 0x0000001904043212 */ /* 0x000fe200078e3cff */
[----:B------:R-:W4:Y:S01]  /*0b30*/  @P5 LDG.E R27, desc[UR4][R10.64+0x110] ;  /* 0x000110040a1b5981 */ /* 0x000f22000c1e1900 */
[----:B------:R-:W-:-:S03]  /*0b40*/  @P3 LOP3.LUT R5, R5, R24, RZ, 0x3c, !PT ;  /* 0x0000001805053212 */ /* 0x000fc600078e3cff */
[----:B------:R-:W4:Y:S04]  /*0b50*/  @P5 LDG.E R25, desc[UR4][R10.64+0x108] ;  /* 0x000108040a195981 */ /* 0x000f28000c1e1900 */
        /* <DEDUP_REMOVED lines=19> */
[----:B------:R-:W-:-:S05]  /*0c90*/  VIADD R19, R19, 0x10 ;  /* 0x0000001013137836 */ /* 0x000fca0000000000 */
[----:B------:R-:W-:Y:S02]  /*0ca0*/  ISETP.NE.AND P1, PT, R19, 0x20, PT ;  /* 0x000000201300780c */ /* 0x000fe40003f25270 */
[----:B------:R-:W-:Y:S02]  /*0cb0*/  @P5 LOP3.LUT R3, R3, R18, RZ, 0x3c, !PT ;  /* 0x0000001203035212 */ /* 0x000fe400078e3cff */
[----:B------:R-:W-:Y:S02]  /*0cc0*/  @P6 LOP3.LUT R4, R4, R21, RZ, 0x3c, !PT ;  /* 0x0000001504046212 */ /* 0x000fe400078e3cff */
[----:B---3--:R-:W-:-:S04]  /*0cd0*/  @P6 LOP3.LUT R3, R3, R22, RZ, 0x3c, !PT ;  /* 0x0000001603036212 */ /* 0x008fc800078e3cff */
[----:B--2---:R-:W-:Y:S02]  /*0ce0*/  @P0 LOP3.LUT R3, R3, R26, RZ, 0x3c, !PT ;  /* 0x0000001a03030212 */ /* 0x004fe400078e3cff */
[----:B----4-:R-:W-:Y:S02]  /*0cf0*/  @P6 LOP3.LUT R2, R2, R23, RZ, 0x3c, !PT ;  /* 0x0000001702026212 */ /* 0x010fe400078e3cff */
[----:B------:R-:W-:Y:S02]  /*0d00*/  @P6 LOP3.LUT R5, R5, R20, RZ, 0x3c, !PT ;  /* 0x0000001405056212 */ /* 0x000fe400078e3cff */
[----:B------:R-:W-:Y:S02]  /*0d10*/  @P0 LOP3.LUT R2, R2, R27, RZ, 0x3c, !PT ;  /* 0x0000001b02020212 */ /* 0x000fe400078e3cff */
[----:B------:R-:W-:Y:S02]  /*0d20*/  @P0 LOP3.LUT R4, R4, R25, RZ, 0x3c, !PT ;  /* 0x0000001904040212 */ /* 0x000fe400078e3cff */
[----:B------:R-:W-:Y:S01]  /*0d30*/  @P0 LOP3.LUT R5, R5, R24, RZ, 0x3c, !PT ;  /* 0x0000001805050212 */ /* 0x000fe200078e3cff */
[----:B------:R-:W-:Y:S06]  /*0d40*/  @P1 BRA `(.L_x_11) ;  /* 0xfffffff400481947 */ /* 0x000fec000383ffff */
[----:B------:R-:W-:-:S05]  /*0d50*/  VIADD R17, R17, 0x1 ;  /* 0x0000000111117836 */ /* 0x000fca0000000000 */
[----:B------:R-:W-:-:S13]  /*0d60*/  ISETP.NE.AND P0, PT, R17, 0x5, PT ;  /* 0x000000051100780c */ /* 0x000fda0003f05270 */
[----:B------:R-:W-:Y:S05]  /*0d70*/  @P0 BRA `(.L_x_12) ;  /* 0xfffffff400300947 */ /* 0x000fea000383ffff */
[----:B------:R0:W-:Y:S01]  /*0d80*/  STG.E.64 desc[UR4][R6.64+0x8], R4 ;  /* 0x0000080406007986 */ /* 0x0001e2000c101b04 */
[----:B------:R-:W-:Y:S01]  /*0d90*/  VIADD R14, R14, 0x1 ;  /* 0x000000010e0e7836 */ /* 0x000fe20000000000 */
[----:B------:R-:W-:Y:S02]  /*0da0*/  LOP3.LUT R11, R13, 0x3, RZ, 0xc0, !PT ;  /* 0x000000030d0b7812 */ /* 0x000fe400078ec0ff */
[----:B------:R0:W-:Y:S02]  /*0db0*/  STG.E.64 desc[UR4][R6.64+0x10], R2 ;  /* 0x0000100206007986 */ /* 0x0001e4000c101b04 */
[----:B------:R-:W-:Y:S02]  /*0dc0*/  ISETP.GE.U32.AND P0, PT, R14, R11, PT ;  /* 0x0000000b0e00720c */ /* 0x000fe40003f06070 */
[----:B------:R0:W-:Y:S11]  /*0dd0*/  STG.E desc[UR4][R6.64+0x4], R15 ;  /* 0x0000040f06007986 */ /* 0x0001f6000c101904 */
[----:B------:R-:W-:Y:S05]  /*0de0*/  @!P0 BRA `(.L_x_13) ;  /* 0xfffffff400048947 */ /* 0x000fea000383ffff */
.L_x_10:
[----:B------:R-:W-:Y:S05]  /*0df0*/  BSYNC.RECONVERGENT B1 ;  /* 0x0000000000017941 */ /* 0x000fea0003800200 */
.L_x_9:
[C---:B------:R-:W-:Y:S01]  /*0e00*/  ISETP.GT.U32.AND P0, PT, R13.reuse, 0x3, PT ;  /* 0x000000030d00780c */ /* 0x040fe20003f04070 */
[----:B------:R-:W-:Y:S01]  /*0e10*/  VIADD R12, R12, 0x1 ;  /* 0x000000010c0c7836 */ /* 0x000fe20000000000 */
[--C-:B------:R-:W-:Y:S02]  /*0e20*/  SHF.R.U64 R13, R13, 0x2, R0.reuse ;  /* 0x000000020d0d7819 */ /* 0x100fe40000001200 */
[----:B------:R-:W-:Y:S02]  /*0e30*/  ISETP.GT.U32.AND.EX P0, PT, R0, RZ, PT, P0 ;  /* 0x000000ff0000720c */ /* 0x000fe40003f04100 */
[----:B------:R-:W-:-:S11]  /*0e40*/  SHF.R.U32.HI R0, RZ, 0x2, R0 ;  /* 0x00000002ff007819 */ /* 0x000fd60000011600 */
[----:B------:R-:W-:Y:S05]  /*0e50*/  @P0 BRA `(.L_x_14) ;  /* 0xfffffff000c80947 */ /* 0x000fea000383ffff */
.L_x_8:
[----:B------:R-:W-:Y:S05]  /*0e60*/  BSYNC.RECONVERGENT B0 ;  /* 0x0000000000007941 */ /* 0x000fea0003800200 */
.L_x_7:
[----:B------:R-:W-:Y:S04]  /*0e70*/  STG.E.64 desc[UR4][R6.64+0x18], RZ ;  /* 0x000018ff06007986 */ /* 0x000fe8000c101b04 */
[----:B------:R-:W-:Y:S04]  /*0e80*/  STG.E desc[UR4][R6.64+0x20], RZ ;  /* 0x000020ff06007986 */ /* 0x000fe8000c101904 */
[----:B------:R-:W-:Y:S01]  /*0e90*/  STG.E.64 desc[UR4][R6.64+0x28], RZ ;  /* 0x000028ff06007986 */ /* 0x000fe2000c101b04 */
[----:B------:R-:W-:Y:S05]  /*0ea0*/  EXIT ;  /* 0x000000000000794d */ /* 0x000fea0003800000 */
.L_x_15:
        /* <DEDUP_REMOVED lines=13> */
.L_x_18:


//--------------------- .nv.global.init           --------------------------
	.section	.nv.global.init,"aw",@progbits
	.align	4
.nv.global.init:
	.type		mrg32k3aM1SubSeq,@object
	.size		mrg32k3aM1SubSeq,(mrg32k3aM2SubSeq - mrg32k3aM1SubSeq)
mrg32k3aM1SubSeq:
        /*0000*/ 	.byte	0x0b, 0xcc, 0xee, 0x04, 0x73, 0x29, 0x8b, 0x6f, 0xf6, 0x53, 0x03, 0xf6, 0x23, 0xf6, 0xea, 0xda
        /* <DEDUP_REMOVED lines=125> */
	.type		mrg32k3aM2SubSeq,@object
	.size		mrg32k3aM2SubSeq,(mrg32k3aM1 - mrg32k3aM2SubSeq)
mrg32k3aM2SubSeq:
        /* <DEDUP_REMOVED lines=126> */
	.type		mrg32k3aM1,@object
	.size		mrg32k3aM1,(mrg32k3aM1Seq - mrg32k3aM1)
mrg32k3aM1:
        /* <DEDUP_REMOVED lines=144> */
	.type		mrg32k3aM1Seq,@object
	.size		mrg32k3aM1Seq,(mrg32k3aM2 - mrg32k3aM1Seq)
mrg32k3aM1Seq:
        /* <DEDUP_REMOVED lines=144> */
	.type		mrg32k3aM2,@object
	.size		mrg32k3aM2,(mrg32k3aM2Seq - mrg32k3aM2)
mrg32k3aM2:
        /* <DEDUP_REMOVED lines=144> */
	.type		mrg32k3aM2Seq,@object
	.size		mrg32k3aM2Seq,(precalc_xorwow_matrix - mrg32k3aM2Seq)
mrg32k3aM2Seq:
        /* <DEDUP_REMOVED lines=144> */
	.type		precalc_xorwow_matrix,@object
	.size		precalc_xorwow_matrix,(precalc_xorwow_offset_matrix - precalc_xorwow_matrix)
precalc_xorwow_matrix:
        /* <DEDUP_REMOVED lines=6400> */
	.type		precalc_xorwow_offset_matrix,@object
	.size		precalc_xorwow_offset_matrix,(.L_1 - precalc_xorwow_offset_matrix)
precalc_xorwow_offset_matrix:
        /* <DEDUP_REMOVED lines=6400> */
.L_1:


//--------------------- .nv.shared.reserved.0     --------------------------
	.section	.nv.shared.reserved.0,"aw",@nobits
	.weak		__nv_reservedSMEM_offset_0_alias
	.size		__nv_reservedSMEM_offset_0_alias, 0, 64
	.other		__nv_reservedSMEM_offset_0_alias,@"STO_CUDA_RESERVED_SHARED STV_DEFAULT"
__nv_reservedSMEM_offset_0_alias:
	.zero		0
	.zero		64


//--------------------- .nv.constant0._Z7Dslash410FermiField10GaugeFieldS_i --------------------------
	.section	.nv.constant0._Z7Dslash410FermiField10GaugeFieldS_i,"a",@progbits
	.sectionflags	@""
	.align	4
.nv.constant0._Z7Dslash410FermiField10GaugeFieldS_i:
	.zero		948


//--------------------- .nv.constant0._Z15initInputFieldsP7ComplexS0_P17curandStateXORWOW --------------------------
	.section	.nv.constant0._Z15initInputFieldsP7ComplexS0_P17curandStateXORWOW,"a",@progbits
	.sectionflags	@""
	.align	4
.nv.constant0._Z15initInputFieldsP7ComplexS0_P17curandStateXORWOW:
	.zero		920


//--------------------- .nv.constant0._Z20setupRandomGeneratorP17curandStateXORWOW --------------------------
	.section	.nv.constant0._Z20setupRandomGeneratorP17curandStateXORWOW,"a",@progbits
	.sectionflags	@""
	.align	4
.nv.constant0._Z20setupRandomGeneratorP17curandStateXORWOW:
	.zero		904


//--------------------- SYMBOLS --------------------------

	.type		.nv.reservedSmem.offset0,@object
	.size		.nv.reservedSmem.offset0,0x4
